def matmul_kernel(
    a_ptr,
    b_ptr,
    c_ptr,
    M,
    N,
    K,
    stride_am,
    stride_ak,
    stride_bk,
    stride_bn,
    stride_cm,
    stride_cn,
    BLOCK_M: tl.constexpr,
    BLOCK_N: tl.constexpr,
    BLOCK_K: tl.constexpr,
    GROUP_M: tl.constexpr,
):
    pid = tl.program_id(axis=0)
    num_pid_m = tl.cdiv(M, BLOCK_M)
    num_pid_n = tl.cdiv(N, BLOCK_N)
    num_pid_in_group = GROUP_M * num_pid_n
    group_id = pid // num_pid_in_group
    first_pid_m = group_id * GROUP_M
    group_size_m = min(num_pid_m - first_pid_m, GROUP_M)
    pid_m = first_pid_m + ((pid % num_pid_in_group) % group_size_m)
    pid_n = (pid % num_pid_in_group) // group_size_m

    offs_am = (pid_m * BLOCK_M + tl.arange(0, BLOCK_M)) % M
    offs_bn = (pid_n * BLOCK_N + tl.arange(0, BLOCK_N)) % N
    offs_k = tl.arange(0, BLOCK_K)
    a_ptrs = a_ptr + offs_am[:, None] * stride_am + offs_k[None, :] * stride_ak
    b_ptrs = b_ptr + offs_k[:, None] * stride_bk + offs_bn[None, :] * stride_bn

    acc = tl.zeros((BLOCK_M, BLOCK_N), dtype=tl.float32)
    for kk in range(0, tl.cdiv(K, BLOCK_K)):
        a = tl.load(a_ptrs, mask=offs_k[None, :] < K - kk * BLOCK_K, other=0.0)
        b = tl.load(b_ptrs, mask=offs_k[:, None] < K - kk * BLOCK_K, other=0.0)
        acc = tl.dot(a, b, acc)
        a_ptrs += BLOCK_K * stride_ak
        b_ptrs += BLOCK_K * stride_bk

    c = acc.to(c_ptr.dtype.element_ty)
    offs_cm = pid_m * BLOCK_M + tl.arange(0, BLOCK_M)
    offs_cn = pid_n * BLOCK_N + tl.arange(0, BLOCK_N)
    c_ptrs = c_ptr + offs_cm[:, None] * stride_cm + offs_cn[None, :] * stride_cn
    mask = (offs_cm[:, None] < M) & (offs_cn[None, :] < N)
    tl.store(c_ptrs, c, mask=mask)

# config = {"BLOCK_K": 64, "BLOCK_M": 128, "BLOCK_N": 64, "GROUP_M": 8, "arch": "sm_90", "dtype": "fp16", "num_ctas": 1, "num_stages": 3, "num_warps": 4}
# arch = sm_90


// ===== COMPILED SASS (sm_90a) =====

	.target	sm_90a

	.elftype	@"ET_EXEC"


//--------------------- .note.nv.tkinfo           --------------------------
	.section	.note.nv.tkinfo,"",@"SHT_NOTE"
	.sectionflags	@"SHF_NOTE_NV_TKINFO"
	.tkinfo
        /*0018*/ 	.word	0x00000002
        /*0030*/ 	.string	""
        /*0030*/ 	.string	"ptxas"
        /*0030*/ 	.string	"Cuda compilation tools, release 13.0, V13.0.88"
        /*0030*/ 	.string	"Build cuda_13.0.r13.0/compiler.36424714_0"
        /*0030*/ 	.string	"-v  -suppress-debug-info  -lineinfo  -arch sm_90a "



//--------------------- .note.nv.cuinfo           --------------------------
	.section	.note.nv.cuinfo,"",@"SHT_NOTE"
	.sectionflags	@"SHF_NOTE_NV_CUINFO"
        /*0018*/ 	.short	0x0002
        /*001a*/ 	.short	0x005a
        /*001c*/ 	.short	0x0082
	.zero		2


//--------------------- .nv.info                  --------------------------
	.section	.nv.info,"",@"SHT_CUDA_INFO"
	.align	4


	//----- nvinfo : EIATTR_REGCOUNT
	.align		4
        /*0000*/ 	.byte	0x04, 0x2f
        /*0002*/ 	.short	(.L_1 - .L_0)
	.align		4
.L_0:
        /*0004*/ 	.word	index@(matmul_kernel)
        /*0008*/ 	.word	0x000000ff


	//----- nvinfo : EIATTR_FRAME_SIZE
	.align		4
.L_1:
        /*000c*/ 	.byte	0x04, 0x11
        /*000e*/ 	.short	(.L_3 - .L_2)
	.align		4
.L_2:
        /*0010*/ 	.word	index@(matmul_kernel)
        /*0014*/ 	.word	0x00000000


	//----- nvinfo : EIATTR_MIN_STACK_SIZE
	.align		4
.L_3:
        /*0018*/ 	.byte	0x04, 0x12
        /*001a*/ 	.short	(.L_5 - .L_4)
	.align		4
.L_4:
        /*001c*/ 	.word	index@(matmul_kernel)
        /*0020*/ 	.word	0x00000000
.L_5:


//--------------------- .nv.compat                --------------------------
	.section	.nv.compat,"",@"SHT_CUDA_COMPAT_INFO"
	.align	4
        /*0000*/ 	.byte	0x02, 0x09, 0x01, 0x00, 0x02, 0x02, 0x04, 0x00, 0x02, 0x05, 0x05, 0x00, 0x03, 0x07, 0x01, 0x01
        /*0010*/ 	.byte	0x02, 0x03, 0x00, 0x00, 0x02, 0x06, 0x01, 0x00, 0x04, 0x0b, 0x08, 0x00, 0x00, 0x00, 0x00, 0x00
        /*0020*/ 	.byte	0x00, 0x00, 0x00, 0x00


//--------------------- .nv.info.matmul_kernel    --------------------------
	.section	.nv.info.matmul_kernel,"",@"SHT_CUDA_INFO"
	.sectionflags	@""
	.align	4


	//----- nvinfo : EIATTR_CUDA_API_VERSION
	.align		4
        /*0000*/ 	.byte	0x04, 0x37
        /*0002*/ 	.short	(.L_7 - .L_6)
.L_6:
        /*0004*/ 	.word	0x00000082


	//----- nvinfo : EIATTR_KPARAM_INFO
	.align		4
.L_7:
        /*0008*/ 	.byte	0x04, 0x17
        /*000a*/ 	.short	(.L_9 - .L_8)
.L_8:
        /*000c*/ 	.word	0x00000000
        /*0010*/ 	.short	0x000d
        /*0012*/ 	.short	0x0048
        /*0014*/ 	.byte	0x00, 0xf4, 0x21, 0x00


	//----- nvinfo : EIATTR_KPARAM_INFO
	.align		4
.L_9:
        /*0018*/ 	.byte	0x04, 0x17
        /*001a*/ 	.short	(.L_11 - .L_10)
.L_10:
        /*001c*/ 	.word	0x00000000
        /*0020*/ 	.short	0x000c
        /*0022*/ 	.short	0x0040
        /*0024*/ 	.byte	0x00, 0xf4, 0x21, 0x00


	//----- nvinfo : EIATTR_KPARAM_INFO
	.align		4
.L_11:
        /*0028*/ 	.byte	0x04, 0x17
        /*002a*/ 	.short	(.L_13 - .L_12)
.L_12:
        /*002c*/ 	.word	0x00000000
        /*0030*/ 	.short	0x000b
        /*0032*/ 	.short	0x0038
        /*0034*/ 	.byte	0x00, 0xf0, 0x11, 0x00


	//----- nvinfo : EIATTR_KPARAM_INFO
	.align		4
.L_13:
        /*0038*/ 	.byte	0x04, 0x17
        /*003a*/ 	.short	(.L_15 - .L_14)
.L_14:
        /*003c*/ 	.word	0x00000000
        /*0040*/ 	.short	0x000a
        /*0042*/ 	.short	0x0034
        /*0044*/ 	.byte	0x00, 0xf0, 0x11, 0x00


	//----- nvinfo : EIATTR_KPARAM_INFO
	.align		4
.L_15:
        /*0048*/ 	.byte	0x04, 0x17
        /*004a*/ 	.short	(.L_17 - .L_16)
.L_16:
        /*004c*/ 	.word	0x00000000
        /*0050*/ 	.short	0x0009
        /*0052*/ 	.short	0x0030
        /*0054*/ 	.byte	0x00, 0xf0, 0x11, 0x00


	//----- nvinfo : EIATTR_KPARAM_INFO
	.align		4
.L_17:
        /*0058*/ 	.byte	0x04, 0x17
        /*005a*/ 	.short	(.L_19 - .L_18)
.L_18:
        /*005c*/ 	.word	0x00000000
        /*0060*/ 	.short	0x0008
        /*0062*/ 	.short	0x002c
        /*0064*/ 	.byte	0x00, 0xf0, 0x11, 0x00


	//----- nvinfo : EIATTR_KPARAM_INFO
	.align		4
.L_19:
        /*0068*/ 	.byte	0x04, 0x17
        /*006a*/ 	.short	(.L_21 - .L_20)
.L_20:
        /*006c*/ 	.word	0x00000000
        /*0070*/ 	.short	0x0007
        /*0072*/ 	.short	0x0028
        /*0074*/ 	.byte	0x00, 0xf0, 0x11, 0x00


	//----- nvinfo : EIATTR_KPARAM_INFO
	.align		4
.L_21:
        /*0078*/ 	.byte	0x04, 0x17
        /*007a*/ 	.short	(.L_23 - .L_22)
.L_22:
        /*007c*/ 	.word	0x00000000
        /*0080*/ 	.short	0x0006
        /*0082*/ 	.short	0x0024
        /*0084*/ 	.byte	0x00, 0xf0, 0x11, 0x00


	//----- nvinfo : EIATTR_KPARAM_INFO
	.align		4
.L_23:
        /*0088*/ 	.byte	0x04, 0x17
        /*008a*/ 	.short	(.L_25 - .L_24)
.L_24:
        /*008c*/ 	.word	0x00000000
        /*0090*/ 	.short	0x0005
        /*0092*/ 	.short	0x0020
        /*0094*/ 	.byte	0x00, 0xf0, 0x11, 0x00


	//----- nvinfo : EIATTR_KPARAM_INFO
	.align		4
.L_25:
        /*0098*/ 	.byte	0x04, 0x17
        /*009a*/ 	.short	(.L_27 - .L_26)
.L_26:
        /*009c*/ 	.word	0x00000000
        /*00a0*/ 	.short	0x0004
        /*00a2*/ 	.short	0x001c
        /*00a4*/ 	.byte	0x00, 0xf0, 0x11, 0x00


	//----- nvinfo : EIATTR_KPARAM_INFO
	.align		4
.L_27:
        /*00a8*/ 	.byte	0x04, 0x17
        /*00aa*/ 	.short	(.L_29 - .L_28)
.L_28:
        /*00ac*/ 	.word	0x00000000
        /*00b0*/ 	.short	0x0003
        /*00b2*/ 	.short	0x0018
        /*00b4*/ 	.byte	0x00, 0xf0, 0x11, 0x00


	//----- nvinfo : EIATTR_KPARAM_INFO
	.align		4
.L_29:
        /*00b8*/ 	.byte	0x04, 0x17
        /*00ba*/ 	.short	(.L_31 - .L_30)
.L_30:
        /*00bc*/ 	.word	0x00000000
        /*00c0*/ 	.short	0x0002
        /*00c2*/ 	.short	0x0010
        /*00c4*/ 	.byte	0x00, 0xf4, 0x21, 0x00


	//----- nvinfo : EIATTR_KPARAM_INFO
	.align		4
.L_31:
        /*00c8*/ 	.byte	0x04, 0x17
        /*00ca*/ 	.short	(.L_33 - .L_32)
.L_32:
        /*00cc*/ 	.word	0x00000000
        /*00d0*/ 	.short	0x0001
        /*00d2*/ 	.short	0x0008
        /*00d4*/ 	.byte	0x00, 0xf4, 0x21, 0x00


	//----- nvinfo : EIATTR_KPARAM_INFO
	.align		4
.L_33:
        /*00d8*/ 	.byte	0x04, 0x17
        /*00da*/ 	.short	(.L_35 - .L_34)
.L_34:
        /*00dc*/ 	.word	0x00000000
        /*00e0*/ 	.short	0x0000
        /*00e2*/ 	.short	0x0000
        /*00e4*/ 	.byte	0x00, 0xf4, 0x21, 0x00


	//----- nvinfo : EIATTR_SPARSE_MMA_MASK
	.align		4
.L_35:
        /*00e8*/ 	.byte	0x03, 0x50
        /*00ea*/ 	.short	0x0000


	//----- nvinfo : EIATTR_MAXREG_COUNT
	.align		4
        /*00ec*/ 	.byte	0x03, 0x1b
        /*00ee*/ 	.short	0x00ff


	//----- nvinfo : EIATTR_NUM_BARRIERS
	.align		4
        /*00f0*/ 	.byte	0x02, 0x4c
        /*00f2*/ 	.byte	0x01
	.zero		1


	//----- nvinfo : EIATTR_MERCURY_ISA_VERSION
	.align		4
        /*00f4*/ 	.byte	0x03, 0x5f
        /*00f6*/ 	.short	0x0101


	//----- nvinfo : EIATTR_EXIT_INSTR_OFFSETS
	.align		4
        /*00f8*/ 	.byte	0x04, 0x1c
        /*00fa*/ 	.short	(.L_37 - .L_36)


	//   ....[0]....
.L_36:
        /*00fc*/ 	.word	0x00007860


	//   ....[1]....
        /*0100*/ 	.word	0x00007890


	//----- nvinfo : EIATTR_REQNTID
	.align		4
.L_37:
        /*0104*/ 	.byte	0x04, 0x10
        /*0106*/ 	.short	(.L_39 - .L_38)
.L_38:
        /*0108*/ 	.word	0x00000080
        /*010c*/ 	.word	0x00000001
        /*0110*/ 	.word	0x00000001


	//----- nvinfo : EIATTR_CBANK_PARAM_SIZE
	.align		4
.L_39:
        /*0114*/ 	.byte	0x03, 0x19
        /*0116*/ 	.short	0x0050


	//----- nvinfo : EIATTR_PARAM_CBANK
	.align		4
        /*0118*/ 	.byte	0x04, 0x0a
        /*011a*/ 	.short	(.L_41 - .L_40)
	.align		4
.L_40:
        /*011c*/ 	.word	index@(.nv.constant0.matmul_kernel)
        /*0120*/ 	.short	0x0210
        /*0122*/ 	.short	0x0050


	//----- nvinfo : EIATTR_SW_WAR
	.align		4
.L_41:
        /*0124*/ 	.byte	0x04, 0x36
        /*0126*/ 	.short	(.L_43 - .L_42)
.L_42:
        /*0128*/ 	.word	0x00000008
.L_43:


//--------------------- .nv.callgraph             --------------------------
	.section	.nv.callgraph,"",@"SHT_CUDA_CALLGRAPH"
	.align	4
	.sectionentsize	8
	.align		4
        /*0000*/ 	.word	0x00000000
	.align		4
        /*0004*/ 	.word	0xffffffff
	.align		4
        /*0008*/ 	.word	0x00000000
	.align		4
        /*000c*/ 	.word	0xfffffffe
	.align		4
        /*0010*/ 	.word	0x00000000
	.align		4
        /*0014*/ 	.word	0xfffffffd
	.align		4
        /*0018*/ 	.word	0x00000000
	.align		4
        /*001c*/ 	.word	0xfffffffc


//--------------------- .text.matmul_kernel       --------------------------
	.section	.text.matmul_kernel,"ax",@progbits
	.align	128
        .global         matmul_kernel
        .type           matmul_kernel,@function
        .size           matmul_kernel,(.L_x_3 - matmul_kernel)
        .other          matmul_kernel,@"STO_CUDA_ENTRY STV_DEFAULT"
matmul_kernel:
.text.matmul_kernel:
[----:B------:R-:W-:Y:S08]  /*0000*/  LDC R1, c[0x0][0x28] ;  /* 0x00000a00ff017b82 */ /* 0x000ff00000000800 */
[----:B------:R-:W0:Y:S01]  /*0010*/  LDC.64 R22, c[0x0][0x228] ;  /* 0x00008a00ff167b82 */ /* 0x000e220000000a00 */
[----:B------:R-:W1:Y:S01]  /*0020*/  S2R R5, SR_CTAID.X ;  /* 0x0000000000057919 */ /* 0x000e620000002500 */
[----:B------:R-:W-:Y:S01]  /*0030*/  UMOV UR4, 0x400 ;  /* 0x0000040000047882 */ /* 0x000fe20000000000 */
[----:B------:R-:W-:Y:S01]  /*0040*/  ULDC.64 UR14, c[0x0][0x208] ;  /* 0x00008200000e7ab9 */ /* 0x000fe20000000a00 */
[----:B------:R-:W-:Y:S01]  /*0050*/  CS2R R24, SRZ ;  /* 0x0000000000187805 */ /* 0x000fe2000001ff00 */
[----:B------:R-:W2:Y:S01]  /*0060*/  S2R R88, SR_TID.X ;  /* 0x0000000000587919 */ /* 0x000ea20000002100 */
[----:B------:R-:W-:-:S02]  /*0070*/  CS2R R26, SRZ ;  /* 0x00000000001a7805 */ /* 0x000fc4000001ff00 */
[----:B------:R-:W-:Y:S01]  /*0080*/  CS2R R32, SRZ ;  /* 0x0000000000207805 */ /* 0x000fe2000001ff00 */
[----:B------:R-:W3:Y:S01]  /*0090*/  S2UR UR12, SR_CgaCtaId ;  /* 0x00000000000c79c3 */ /* 0x000ee20000008800 */
[----:B------:R-:W-:Y:S02]  /*00a0*/  CS2R R34, SRZ ;  /* 0x0000000000227805 */ /* 0x000fe4000001ff00 */
[----:B------:R-:W-:Y:S02]  /*00b0*/  CS2R R36, SRZ ;  /* 0x0000000000247805 */ /* 0x000fe4000001ff00 */
[----:B------:R-:W-:Y:S02]  /*00c0*/  CS2R R38, SRZ ;  /* 0x0000000000267805 */ /* 0x000fe4000001ff00 */
[----:B------:R-:W-:Y:S02]  /*00d0*/  CS2R R40, SRZ ;  /* 0x0000000000287805 */ /* 0x000fe4000001ff00 */
[----:B------:R-:W-:-:S02]  /*00e0*/  CS2R R42, SRZ ;  /* 0x00000000002a7805 */ /* 0x000fc4000001ff00 */
[----:B------:R-:W-:Y:S02]  /*00f0*/  CS2R R44, SRZ ;  /* 0x00000000002c7805 */ /* 0x000fe4000001ff00 */
[----:B------:R-:W-:Y:S02]  /*0100*/  CS2R R46, SRZ ;  /* 0x00000000002e7805 */ /* 0x000fe4000001ff00 */
[----:B------:R-:W-:Y:S02]  /*0110*/  CS2R R48, SRZ ;  /* 0x0000000000307805 */ /* 0x000fe4000001ff00 */
[----:B------:R-:W-:Y:S02]  /*0120*/  CS2R R50, SRZ ;  /* 0x0000000000327805 */ /* 0x000fe4000001ff00 */
[----:B------:R-:W-:Y:S02]  /*0130*/  CS2R R52, SRZ ;  /* 0x0000000000347805 */ /* 0x000fe4000001ff00 */
[----:B------:R-:W-:Y:S01]  /*0140*/  CS2R R54, SRZ ;  /* 0x0000000000367805 */ /* 0x000fe2000001ff00 */
[----:B0-----:R-:W-:-:S05]  /*0150*/  VIADD R0, R23, 0x3f ;  /* 0x0000003f17007836 */ /* 0x001fca0000000000 */
[----:B------:R-:W-:Y:S01]  /*0160*/  SHF.R.S32.HI R3, RZ, 0x1f, R0 ;  /* 0x0000001fff037819 */ /* 0x000fe20000011400 */
[----:B---3--:R-:W-:-:S03]  /*0170*/  ULEA UR12, UR12, UR4, 0x18 ;  /* 0x000000040c0c7291 */ /* 0x008fc6000f8ec03f */
[----:B------:R-:W-:Y:S02]  /*0180*/  LEA.HI R3, R3, R0, RZ, 0x6 ;  /* 0x0000000003037211 */ /* 0x000fe400078f30ff */
[----:B-1----:R-:W-:Y:S02]  /*0190*/  IABS R8, R5 ;  /* 0x0000000500087213 */ /* 0x002fe40000000000 */
[----:B------:R-:W-:-:S05]  /*01a0*/  SHF.R.S32.HI R3, RZ, 0x6, R3 ;  /* 0x00000006ff037819 */ /* 0x000fca0000011403 */
[----:B------:R-:W-:-:S05]  /*01b0*/  IMAD.SHL.U32 R4, R3, 0x8, RZ ;  /* 0x0000000803047824 */ /* 0x000fca00078e00ff */
[-C--:B------:R-:W-:Y:S02]  /*01c0*/  IABS R7, R4.reuse ;  /* 0x0000000400077213 */ /* 0x080fe40000000000 */
[----:B------:R-:W-:Y:S02]  /*01d0*/  IABS R10, R4 ;  /* 0x00000004000a7213 */ /* 0x000fe40000000000 */
[----:B------:R-:W0:Y:S08]  /*01e0*/  I2F.RP R0, R7 ;  /* 0x0000000700007306 */ /* 0x000e300000209400 */
[----:B0-----:R-:W0:Y:S02]  /*01f0*/  MUFU.RCP R0, R0 ;  /* 0x0000000000007308 */ /* 0x001e240000001000 */
[----:B0-----:R-:W-:-:S02]  /*0200*/  VIADD R2, R0, 0xffffffe ;  /* 0x0ffffffe00027836 */ /* 0x001fc40000000000 */
[----:B------:R-:W-:-:S04]  /*0210*/  IMAD.MOV R0, RZ, RZ, -R10 ;  /* 0x000000ffff007224 */ /* 0x000fc800078e0a0a */
[----:B------:R0:W1:Y:S02]  /*0220*/  F2I.FTZ.U32.TRUNC.NTZ R3, R2 ;  /* 0x0000000200037305 */ /* 0x000064000021f000 */
[----:B0-----:R-:W-:Y:S02]  /*0230*/  IMAD.MOV.U32 R2, RZ, RZ, RZ ;  /* 0x000000ffff027224 */ /* 0x001fe400078e00ff */
[----:B-1----:R-:W-:-:S04]  /*0240*/  IMAD.MOV R6, RZ, RZ, -R3 ;  /* 0x000000ffff067224 */ /* 0x002fc800078e0a03 */
[----:B------:R-:W-:Y:S02]  /*0250*/  IMAD R9, R6, R7, RZ ;  /* 0x0000000706097224 */ /* 0x000fe400078e02ff */
[----:B------:R-:W-:Y:S02]  /*0260*/  IMAD.MOV.U32 R6, RZ, RZ, R8 ;  /* 0x000000ffff067224 */ /* 0x000fe400078e0008 */
[----:B------:R-:W-:-:S06]  /*0270*/  IMAD.HI.U32 R3, R3, R9, R2 ;  /* 0x0000000903037227 */ /* 0x000fcc00078e0002 */
[----:B------:R-:W-:-:S04]  /*0280*/  IMAD.HI.U32 R3, R3, R6, RZ ;  /* 0x0000000603037227 */ /* 0x000fc800078e00ff */
[----:B------:R-:W-:-:S05]  /*0290*/  IMAD R0, R3, R0, R6 ;  /* 0x0000000003007224 */ /* 0x000fca00078e0206 */
[----:B------:R-:W-:-:S13]  /*02a0*/  ISETP.GT.U32.AND P1, PT, R7, R0, PT ;  /* 0x000000000700720c */ /* 0x000fda0003f24070 */
[----:B------:R-:W-:Y:S02]  /*02b0*/  @!P1 IMAD.IADD R0, R0, 0x1, -R7 ;  /* 0x0000000100009824 */ /* 0x000fe400078e0a07 */
[----:B------:R-:W-:Y:S01]  /*02c0*/  @!P1 VIADD R3, R3, 0x1 ;  /* 0x0000000103039836 */ /* 0x000fe20000000000 */
[----:B------:R-:W-:Y:S02]  /*02d0*/  ISETP.NE.AND P1, PT, R4, RZ, PT ;  /* 0x000000ff0400720c */ /* 0x000fe40003f25270 */
[----:B------:R-:W-:Y:S02]  /*02e0*/  ISETP.GE.U32.AND P0, PT, R0, R7, PT ;  /* 0x000000070000720c */ /* 0x000fe40003f06070 */
[----:B------:R-:W-:-:S04]  /*02f0*/  LOP3.LUT R0, R5, R4, RZ, 0x3c, !PT ;  /* 0x0000000405007212 */ /* 0x000fc800078e3cff */
[----:B------:R-:W-:Y:S01]  /*0300*/  ISETP.GE.AND P2, PT, R0, RZ, PT ;  /* 0x000000ff0000720c */ /* 0x000fe20003f46270 */
[----:B------:R-:W-:-:S06]  /*0310*/  VIADD R0, R22, 0x7f ;  /* 0x0000007f16007836 */ /* 0x000fcc0000000000 */
[----:B------:R-:W-:-:S04]  /*0320*/  @P0 VIADD R3, R3, 0x1 ;  /* 0x0000000103030836 */ /* 0x000fc80000000000 */
[----:B------:R-:W-:Y:S01]  /*0330*/  IMAD.MOV.U32 R2, RZ, RZ, R3 ;  /* 0x000000ffff027224 */ /* 0x000fe200078e0003 */
[----:B------:R-:W-:-:S03]  /*0340*/  SHF.R.S32.HI R3, RZ, 0x1f, R0 ;  /* 0x0000001fff037819 */ /* 0x000fc60000011400 */
[----:B------:R-:W-:Y:S01]  /*0350*/  @!P2 IMAD.MOV R2, RZ, RZ, -R2 ;  /* 0x000000ffff02a224 */ /* 0x000fe200078e0a02 */
[----:B------:R-:W-:Y:S02]  /*0360*/  @!P1 LOP3.LUT R2, RZ, R4, RZ, 0x33, !PT ;  /* 0x00000004ff029212 */ /* 0x000fe400078e33ff */
[----:B------:R-:W-:-:S03]  /*0370*/  LEA.HI R3, R3, R0, RZ, 0x7 ;  /* 0x0000000003037211 */ /* 0x000fc600078f38ff */
[----:B------:R-:W-:Y:S02]  /*0380*/  IMAD.SHL.U32 R6, R2, 0x8, RZ ;  /* 0x0000000802067824 */ /* 0x000fe400078e00ff */
[----:B------:R-:W-:-:S03]  /*0390*/  IMAD.MOV R2, RZ, RZ, -R2 ;  /* 0x000000ffff027224 */ /* 0x000fc600078e0a02 */
[----:B------:R-:W-:Y:S01]  /*03a0*/  LEA.HI.SX32 R3, R3, -R6, 0x19 ;  /* 0x8000000603037211 */ /* 0x000fe200078fcaff */
[----:B------:R-:W-:-:S03]  /*03b0*/  IMAD R4, R4, R2, R5 ;  /* 0x0000000204047224 */ /* 0x000fc600078e0205 */
[----:B------:R-:W-:Y:S02]  /*03c0*/  VIMNMX R11, R3, 0x8, PT ;  /* 0x00000008030b7848 */ /* 0x000fe40003fe0100 */
[----:B------:R-:W-:Y:S02]  /*03d0*/  IABS R9, R4 ;  /* 0x0000000400097213 */ /* 0x000fe40000000000 */
[----:B------:R-:W-:-:S04]  /*03e0*/  IABS R7, R11 ;  /* 0x0000000b00077213 */ /* 0x000fc80000000000 */
[----:B------:R-:W0:Y:S08]  /*03f0*/  I2F.RP R0, R7 ;  /* 0x0000000700007306 */ /* 0x000e300000209400 */
[----:B0-----:R-:W0:Y:S02]  /*0400*/  MUFU.RCP R0, R0 ;  /* 0x0000000000007308 */ /* 0x001e240000001000 */
[----:B0-----:R-:W-:-:S06]  /*0410*/  VIADD R3, R0, 0xffffffe ;  /* 0x0ffffffe00037836 */ /* 0x001fcc0000000000 */
[----:B------:R-:W0:Y:S02]  /*0420*/  F2I.FTZ.U32.TRUNC.NTZ R3, R3 ;  /* 0x0000000300037305 */ /* 0x000e24000021f000 */
[----:B0-----:R-:W-:-:S04]  /*0430*/  IMAD.MOV R8, RZ, RZ, -R3 ;  /* 0x000000ffff087224 */ /* 0x001fc800078e0a03 */
[----:B------:R-:W-:Y:S01]  /*0440*/  IMAD.MOV.U32 R2, RZ, RZ, R8 ;  /* 0x000000ffff027224 */ /* 0x000fe200078e0008 */
[----:B------:R-:W-:-:S03]  /*0450*/  IABS R8, R11 ;  /* 0x0000000b00087213 */ /* 0x000fc60000000000 */
[----:B------:R-:W-:Y:S02]  /*0460*/  IMAD R5, R2, R7, RZ ;  /* 0x0000000702057224 */ /* 0x000fe400078e02ff */
[----:B------:R-:W-:Y:S02]  /*0470*/  IMAD.MOV.U32 R2, RZ, RZ, RZ ;  /* 0x000000ffff027224 */ /* 0x000fe400078e00ff */
[----:B------:R-:W-:Y:S02]  /*0480*/  IMAD.MOV R0, RZ, RZ, -R8 ;  /* 0x000000ffff007224 */ /* 0x000fe400078e0a08 */
[----:B------:R-:W-:Y:S01]  /*0490*/  IMAD.HI.U32 R2, R3, R5, R2 ;  /* 0x0000000503027227 */ /* 0x000fe200078e0002 */
[----:B--2---:R-:W-:-:S05]  /*04a0*/  LOP3.LUT R3, R88, 0x7f, RZ, 0xc0, !PT ;  /* 0x0000007f58037812 */ /* 0x004fca00078ec0ff */
[----:B------:R-:W-:-:S04]  /*04b0*/  IMAD.HI.U32 R2, R2, R9, RZ ;  /* 0x0000000902027227 */ /* 0x000fc800078e00ff */
[----:B------:R-:W-:Y:S01]  /*04c0*/  IMAD R0, R2, R0, R9 ;  /* 0x0000000002007224 */ /* 0x000fe200078e0209 */
[----:B------:R-:W-:-:S04]  /*04d0*/  CS2R R8, SRZ ;  /* 0x0000000000087805 */ /* 0x000fc8000001ff00 */
[----:B------:R-:W-:-:S13]  /*04e0*/  ISETP.GT.U32.AND P1, PT, R7, R0, PT ;  /* 0x000000000700720c */ /* 0x000fda0003f24070 */
[----:B------:R-:W-:Y:S02]  /*04f0*/  @!P1 IMAD.IADD R0, R0, 0x1, -R7 ;  /* 0x0000000100009824 */ /* 0x000fe400078e0a07 */
[----:B------:R-:W-:Y:S01]  /*0500*/  @!P1 VIADD R2, R2, 0x1 ;  /* 0x0000000102029836 */ /* 0x000fe20000000000 */
[----:B------:R-:W-:Y:S02]  /*0510*/  ISETP.NE.AND P1, PT, R11, RZ, PT ;  /* 0x000000ff0b00720c */ /* 0x000fe40003f25270 */
[----:B------:R-:W-:Y:S02]  /*0520*/  ISETP.GE.U32.AND P0, PT, R0, R7, PT ;  /* 0x000000070000720c */ /* 0x000fe40003f06070 */
[----:B------:R-:W-:-:S04]  /*0530*/  LOP3.LUT R0, R4, R11, RZ, 0x3c, !PT ;  /* 0x0000000b04007212 */ /* 0x000fc800078e3cff */
[----:B------:R-:W-:-:S07]  /*0540*/  ISETP.GE.AND P2, PT, R0, RZ, PT ;  /* 0x000000ff0000720c */ /* 0x000fce0003f46270 */
[----:B------:R-:W-:-:S06]  /*0550*/  @P0 VIADD R2, R2, 0x1 ;  /* 0x0000000102020836 */ /* 0x000fcc0000000000 */
[----:B------:R-:W-:Y:S01]  /*0560*/  @!P2 IMAD.MOV R2, RZ, RZ, -R2 ;  /* 0x000000ffff02a224 */ /* 0x000fe200078e0a02 */
[----:B------:R-:W-:-:S05]  /*0570*/  @!P1 LOP3.LUT R2, RZ, R11, RZ, 0x33, !PT ;  /* 0x0000000bff029212 */ /* 0x000fca00078e33ff */
[----:B------:R-:W-:-:S04]  /*0580*/  IMAD.MOV R0, RZ, RZ, -R2 ;  /* 0x000000ffff007224 */ /* 0x000fc800078e0a02 */
[----:B------:R-:W-:Y:S01]  /*0590*/  IMAD R0, R11, R0, R4 ;  /* 0x000000000b007224 */ /* 0x000fe200078e0204 */
[----:B------:R-:W-:Y:S01]  /*05a0*/  CS2R R10, SRZ ;  /* 0x00000000000a7805 */ /* 0x000fe2000001ff00 */
[----:B------:R-:W-:Y:S02]  /*05b0*/  IMAD.SHL.U32 R4, R2, 0x40, RZ ;  /* 0x0000004002047824 */ /* 0x000fe400078e00ff */
[----:B------:R-:W-:-:S04]  /*05c0*/  IMAD.IADD R0, R6, 0x1, R0 ;  /* 0x0000000106007824 */ /* 0x000fc800078e0200 */
[----:B------:R-:W-:Y:S02]  /*05d0*/  IMAD R228, R0, 0x80, R3 ;  /* 0x0000008000e47824 */ /* 0x000fe400078e0203 */
[----:B------:R-:W0:Y:S02]  /*05e0*/  LDC R0, c[0x0][0x230] ;  /* 0x00008c00ff007b82 */ /* 0x000e240000000800 */
[----:B0-----:R-:W-:-:S05]  /*05f0*/  VIADD R0, R0, 0x3f ;  /* 0x0000003f00007836 */ /* 0x001fca0000000000 */
[----:B------:R-:W-:-:S13]  /*0600*/  ISETP.GE.AND P0, PT, R0, 0x40, PT ;  /* 0x000000400000780c */ /* 0x000fda0003f06270 */
[----:B------:R-:W-:Y:S05]  /*0610*/  @!P0 BRA `(.L_x_0) ;  /* 0x00000054004c8947 */ /* 0x000fea0003800000 */
[----:B------:R-:W-:Y:S01]  /*0620*/  IABS R11, R22 ;  /* 0x00000016000b7213 */ /* 0x000fe20000000000 */
[----:B------:R-:W-:Y:S01]  /*0630*/  ULDC UR4, c[0x0][0x234] ;  /* 0x00008d0000047ab9 */ /* 0x000fe20000000800 */
[----:B------:R-:W-:Y:S01]  /*0640*/  IABS R5, R23 ;  /* 0x0000001700057213 */ /* 0x000fe20000000000 */
[----:B------:R-:W-:Y:S01]  /*0650*/  ULDC.64 UR6, c[0x0][0x210] ;  /* 0x0000840000067ab9 */ /* 0x000fe20000000a00 */
[----:B------:R-:W0:Y:S01]  /*0660*/  I2F.RP R6, R11 ;  /* 0x0000000b00067306 */ /* 0x000e220000209400 */
[----:B------:R-:W-:Y:S01]  /*0670*/  ISETP.NE.AND P4, PT, R22, RZ, PT ;  /* 0x000000ff1600720c */ /* 0x000fe20003f85270 */
[----:B------:R-:W1:Y:S01]  /*0680*/  LDC R206, c[0x0][0x23c] ;  /* 0x00008f00ffce7b82 */ /* 0x000e620000000800 */
[----:B------:R-:W-:Y:S01]  /*0690*/  USHF.R.U32.HI UR13, URZ, 0x4, UR12 ;  /* 0x000000043f0d7899 */ /* 0x000fe2000801160c */
[----:B------:R-:W-:Y:S01]  /*06a0*/  CS2R R56, SRZ ;  /* 0x0000000000387805 */ /* 0x000fe2000001ff00 */
[----:B------:R-:W-:Y:S01]  /*06b0*/  ULDC UR8, c[0x0][0x230] ;  /* 0x00008c0000087ab9 */ /* 0x000fe20000000800 */
[----:B------:R-:W-:Y:S01]  /*06c0*/  UMOV UR5, URZ ;  /* 0x0000003f00057c82 */ /* 0x000fe20008000000 */
[----:B------:R-:W-:Y:S01]  /*06d0*/  USGXT.U32 UR13, UR13, 0xe ;  /* 0x0000000e0d0d789a */ /* 0x000fe20008000000 */
[----:B------:R-:W2:Y:S01]  /*06e0*/  I2F.RP R8, R5 ;  /* 0x0000000500087306 */ /* 0x000ea20000209400 */
[----:B------:R-:W-:Y:S01]  /*06f0*/  CS2R R58, SRZ ;  /* 0x00000000003a7805 */ /* 0x000fe2000001ff00 */
[----:B------:R-:W3:Y:S01]  /*0700*/  LDC R230, c[0x0][0x238] ;  /* 0x00008e00ffe67b82 */ /* 0x000ee20000000800 */
[----:B------:R-:W-:-:S02]  /*0710*/  CS2R R60, SRZ ;  /* 0x00000000003c7805 */ /* 0x000fc4000001ff00 */
[----:B------:R-:W-:Y:S02]  /*0720*/  CS2R R62, SRZ ;  /* 0x00000000003e7805 */ /* 0x000fe4000001ff00 */
[----:B------:R-:W-:Y:S02]  /*0730*/  CS2R R64, SRZ ;  /* 0x0000000000407805 */ /* 0x000fe4000001ff00 */
[----:B------:R-:W-:Y:S02]  /*0740*/  CS2R R66, SRZ ;  /* 0x0000000000427805 */ /* 0x000fe4000001ff00 */
[----:B------:R-:W-:Y:S01]  /*0750*/  CS2R R68, SRZ ;  /* 0x0000000000447805 */ /* 0x000fe2000001ff00 */
[----:B0-----:R-:W0:Y:S01]  /*0760*/  MUFU.RCP R6, R6 ;  /* 0x0000000600067308 */ /* 0x001e220000001000 */
[----:B------:R-:W-:Y:S02]  /*0770*/  CS2R R70, SRZ ;  /* 0x0000000000467805 */ /* 0x000fe4000001ff00 */
[----:B------:R-:W-:-:S02]  /*0780*/  CS2R R72, SRZ ;  /* 0x0000000000487805 */ /* 0x000fc4000001ff00 */
[----:B------:R-:W-:Y:S02]  /*0790*/  CS2R R74, SRZ ;  /* 0x00000000004a7805 */ /* 0x000fe4000001ff00 */
[----:B------:R-:W-:Y:S02]  /*07a0*/  CS2R R76, SRZ ;  /* 0x00000000004c7805 */ /* 0x000fe4000001ff00 */
[----:B------:R-:W-:Y:S02]  /*07b0*/  CS2R R78, SRZ ;  /* 0x00000000004e7805 */ /* 0x000fe4000001ff00 */
[----:B------:R-:W-:Y:S02]  /*07c0*/  CS2R R80, SRZ ;  /* 0x0000000000507805 */ /* 0x000fe4000001ff00 */
[----:B------:R-:W-:Y:S01]  /*07d0*/  CS2R R82, SRZ ;  /* 0x0000000000527805 */ /* 0x000fe2000001ff00 */
[----:B--2---:R-:W2:Y:S01]  /*07e0*/  MUFU.RCP R8, R8 ;  /* 0x0000000800087308 */ /* 0x004ea20000001000 */
[----:B------:R-:W-:-:S02]  /*07f0*/  CS2R R84, SRZ ;  /* 0x0000000000547805 */ /* 0x000fc4000001ff00 */
[----:B------:R-:W-:Y:S01]  /*0800*/  CS2R R86, SRZ ;  /* 0x0000000000567805 */ /* 0x000fe2000001ff00 */
[----:B0-----:R-:W-:Y:S01]  /*0810*/  VIADD R2, R6, 0xffffffe ;  /* 0x0ffffffe06027836 */ /* 0x001fe20000000000 */
[----:B------:R-:W-:Y:S01]  /*0820*/  IABS R6, R228 ;  /* 0x000000e400067213 */ /* 0x000fe20000000000 */
[C---:B---3--:R-:W-:Y:S02]  /*0830*/  IMAD.SHL.U32 R229, R230.reuse, 0x40, RZ ;  /* 0x00000040e6e57824 */ /* 0x048fe400078e00ff */
[----:B------:R0:W3:Y:S01]  /*0840*/  F2I.FTZ.U32.TRUNC.NTZ R3, R2 ;  /* 0x0000000200037305 */ /* 0x0000e2000021f000 */
[C---:B------:R-:W-:Y:S02]  /*0850*/  IMAD R252, R230.reuse, 0x18, RZ ;  /* 0x00000018e6fc7824 */ /* 0x040fe400078e02ff */
[----:B------:R-:W-:Y:S02]  /*0860*/  IMAD R251, R230, 0x17, RZ ;  /* 0x00000017e6fb7824 */ /* 0x000fe400078e02ff */
[----:B--2---:R-:W-:-:S02]  /*0870*/  VIADD R7, R8, 0xffffffe ;  /* 0x0ffffffe08077836 */ /* 0x004fc40000000000 */
[C---:B------:R-:W-:Y:S02]  /*0880*/  IMAD R250, R230.reuse, 0x16, RZ ;  /* 0x00000016e6fa7824 */ /* 0x040fe400078e02ff */
[----:B0-----:R-:W-:Y:S02]  /*0890*/  IMAD.MOV.U32 R2, RZ, RZ, RZ ;  /* 0x000000ffff027224 */ /* 0x001fe400078e00ff */
[----:B------:R-:W0:Y:S01]  /*08a0*/  F2I.FTZ.U32.TRUNC.NTZ R7, R7 ;  /* 0x0000000700077305 */ /* 0x000e22000021f000 */
[C---:B------:R-:W-:Y:S02]  /*08b0*/  IMAD R249, R230.reuse, 0x15, RZ ;  /* 0x00000015e6f97824 */ /* 0x040fe400078e02ff */
[C---:B------:R-:W-:Y:S02]  /*08c0*/  IMAD R248, R230.reuse, 0x14, RZ ;  /* 0x00000014e6f87824 */ /* 0x040fe400078e02ff */
[----:B---3--:R-:W-:Y:S02]  /*08d0*/  IMAD.MOV R10, RZ, RZ, -R3 ;  /* 0x000000ffff0a7224 */ /* 0x008fe400078e0a03 */
[----:B------:R-:W-:-:S02]  /*08e0*/  IMAD R247, R230, 0x13, RZ ;  /* 0x00000013e6f77824 */ /* 0x000fc400078e02ff */
[----:B------:R-:W-:Y:S02]  /*08f0*/  IMAD R9, R10, R11, RZ ;  /* 0x0000000b0a097224 */ /* 0x000fe400078e02ff */
[----:B------:R-:W-:Y:S02]  /*0900*/  IMAD R246, R230, 0x12, RZ ;  /* 0x00000012e6f67824 */ /* 0x000fe400078e02ff */
[----:B------:R-:W-:Y:S01]  /*0910*/  IMAD.HI.U32 R3, R3, R9, R2 ;  /* 0x0000000903037227 */ /* 0x000fe200078e0002 */
[----:B------:R-:W-:-:S03]  /*0920*/  SHF.R.U32.HI R9, RZ, 0x6, R88 ;  /* 0x00000006ff097819 */ /* 0x000fc60000011658 */
[----:B0-----:R-:W-:Y:S01]  /*0930*/  IMAD.MOV R8, RZ, RZ, -R7 ;  /* 0x000000ffff087224 */ /* 0x001fe200078e0a07 */
[----:B------:R-:W-:Y:S01]  /*0940*/  SGXT.U32 R9, R9, 0x1 ;  /* 0x000000010909781a */ /* 0x000fe20000000000 */
[----:B------:R-:W-:-:S03]  /*0950*/  IMAD.HI.U32 R3, R3, R6, RZ ;  /* 0x0000000603037227 */ /* 0x000fc600078e00ff */
[----:B------:R-:W-:Y:S01]  /*0960*/  LOP3.LUT R31, R4, R9, RZ, 0xfc, !PT ;  /* 0x00000009041f7212 */ /* 0x000fe200078efcff */
[----:B------:R-:W-:Y:S02]  /*0970*/  IMAD.MOV R3, RZ, RZ, -R3 ;  /* 0x000000ffff037224 */ /* 0x000fe400078e0a03 */
[C---:B------:R-:W-:Y:S01]  /*0980*/  IMAD R245, R230.reuse, 0x11, RZ ;  /* 0x00000011e6f57824 */ /* 0x040fe200078e02ff */
[----:B------:R-:W-:Y:S01]  /*0990*/  LOP3.LUT R16, R31, 0x3e, RZ, 0xfc, !PT ;  /* 0x0000003e1f107812 */ /* 0x000fe200078efcff */
[----:B------:R-:W-:Y:S01]  /*09a0*/  IMAD R2, R11, R3, R6 ;  /* 0x000000030b027224 */ /* 0x000fe200078e0206 */
[----:B------:R-:W-:Y:S01]  /*09b0*/  LOP3.LUT R18, R31, 0x3a, RZ, 0xfc, !PT ;  /* 0x0000003a1f127812 */ /* 0x000fe200078efcff */
[----:B------:R-:W-:Y:S01]  /*09c0*/  IMAD.MOV.U32 R6, RZ, RZ, R8 ;  /* 0x000000ffff067224 */ /* 0x000fe200078e0008 */
[----:B------:R-:W-:Y:S01]  /*09d0*/  IABS R10, R16 ;  /* 0x00000010000a7213 */ /* 0x000fe20000000000 */
[----:B------:R-:W-:Y:S01]  /*09e0*/  IMAD.SHL.U32 R244, R230, 0x10, RZ ;  /* 0x00000010e6f47824 */ /* 0x000fe200078e00ff */
[----:B------:R-:W-:Y:S01]  /*09f0*/  ISETP.GT.U32.AND P0, PT, R11, R2, PT ;  /* 0x000000020b00720c */ /* 0x000fe20003f04070 */
[----:B------:R-:W-:Y:S01]  /*0a00*/  IMAD R3, R6, R5, RZ ;  /* 0x0000000506037224 */ /* 0x000fe200078e02ff */
[----:B------:R-:W-:Y:S01]  /*0a10*/  LOP3.LUT R17, R31, 0x3c, RZ, 0xfc, !PT ;  /* 0x0000003c1f117812 */ /* 0x000fe200078efcff */
[----:B------:R-:W-:Y:S01]  /*0a20*/  IMAD.MOV.U32 R6, RZ, RZ, RZ ;  /* 0x000000ffff067224 */ /* 0x000fe200078e00ff */
[----:B------:R-:W-:Y:S01]  /*0a30*/  IABS R15, R18 ;  /* 0x00000012000f7213 */ /* 0x000fe20000000000 */
[----:B------:R-:W-:Y:S01]  /*0a40*/  IMAD R243, R230, 0xf, RZ ;  /* 0x0000000fe6f37824 */ /* 0x000fe200078e02ff */
[----:B------:R-:W-:Y:S01]  /*0a50*/  IABS R13, R17 ;  /* 0x00000011000d7213 */ /* 0x000fe20000000000 */
[----:B------:R-:W-:Y:S01]  /*0a60*/  IMAD.HI.U32 R8, R7, R3, R6 ;  /* 0x0000000307087227 */ /* 0x000fe200078e0006 */
[----:B------:R-:W-:-:S02]  /*0a70*/  SHF.R.S32.HI R3, RZ, 0x1f, R0 ;  /* 0x0000001fff037819 */ /* 0x000fc40000011400 */
[----:B------:R-:W-:Y:S01]  /*0a80*/  ISETP.GE.AND P1, PT, R16, RZ, PT ;  /* 0x000000ff1000720c */ /* 0x000fe20003f26270 */
[----:B------:R-:W-:Y:S01]  /*0a90*/  IMAD R242, R230, 0xe, RZ ;  /* 0x0000000ee6f27824 */ /* 0x000fe200078e02ff */
[C---:B------:R-:W-:Y:S01]  /*0aa0*/  LOP3.LUT R19, R31.reuse, 0x30, RZ, 0xfc, !PT ;  /* 0x000000301f137812 */ /* 0x040fe200078efcff */
[----:B------:R-:W-:Y:S01]  /*0ab0*/  IMAD.HI.U32 R6, R8, R10, RZ ;  /* 0x0000000a08067227 */ /* 0x000fe200078e00ff */
[C---:B------:R-:W-:Y:S02]  /*0ac0*/  LOP3.LUT R21, R31.reuse, 0x2e, RZ, 0xfc, !PT ;  /* 0x0000002e1f157812 */ /* 0x040fe400078efcff */
[----:B------:R-:W-:Y:S01]  /*0ad0*/  LOP3.LUT R24, R31, 0x2c, RZ, 0xfc, !PT ;  /* 0x0000002c1f187812 */ /* 0x000fe200078efcff */
[----:B------:R-:W-:Y:S01]  /*0ae0*/  IMAD.MOV R12, RZ, RZ, -R6 ;  /* 0x000000ffff0c7224 */ /* 0x000fe200078e0a06 */
[----:B------:R-:W-:Y:S01]  /*0af0*/  LEA.HI R6, R3, R0, RZ, 0x6 ;  /* 0x0000000003067211 */ /* 0x000fe200078f30ff */
[----:B------:R-:W-:Y:S01]  /*0b00*/  @!P0 IMAD.IADD R2, R2, 0x1, -R11 ;  /* 0x0000000102028824 */ /* 0x000fe200078e0a0b */
[----:B------:R-:W-:Y:S01]  /*0b10*/  ISETP.GE.AND P0, PT, R17, RZ, PT ;  /* 0x000000ff1100720c */ /* 0x000fe20003f06270 */
[----:B------:R-:W-:Y:S01]  /*0b20*/  IMAD R0, R5, R12, R10 ;  /* 0x0000000c05007224 */ /* 0x000fe200078e020a */
[----:B------:R-:W-:Y:S01]  /*0b30*/  LOP3.LUT R17, R31, 0x34, RZ, 0xfc, !PT ;  /* 0x000000341f117812 */ /* 0x000fe200078efcff */
[----:B------:R-:W-:Y:S01]  /*0b40*/  IMAD.HI.U32 R9, R8, R15, RZ ;  /* 0x0000000f08097227 */ /* 0x000fe200078e00ff */
[----:B------:R-:W-:-:S02]  /*0b50*/  ISETP.GT.U32.AND P2, PT, R11, R2, PT ;  /* 0x000000020b00720c */ /* 0x000fc40003f44070 */
[----:B------:R-:W-:Y:S01]  /*0b60*/  ISETP.GT.U32.AND P3, PT, R5, R0, PT ;  /* 0x000000000500720c */ /* 0x000fe20003f64070 */
[----:B------:R-:W-:Y:S01]  /*0b70*/  IMAD.HI.U32 R7, R8, R13, RZ ;  /* 0x0000000d08077227 */ /* 0x000fe200078e00ff */
[----:B------:R-:W-:Y:S02]  /*0b80*/  IABS R20, R21 ;  /* 0x0000001500147213 */ /* 0x000fe40000000000 */
[C---:B------:R-:W-:Y:S01]  /*0b90*/  LOP3.LUT R25, R31.reuse, 0x2a, RZ, 0xfc, !PT ;  /* 0x0000002a1f197812 */ /* 0x040fe200078efcff */
[----:B------:R-:W-:Y:S01]  /*0ba0*/  IMAD.MOV R16, RZ, RZ, -R9 ;  /* 0x000000ffff107224 */ /* 0x000fe200078e0a09 */
[C---:B------:R-:W-:Y:S01]  /*0bb0*/  LOP3.LUT R27, R31.reuse, 0x1c, RZ, 0xfc, !PT ;  /* 0x0000001c1f1b7812 */ /* 0x040fe200078efcff */
[----:B------:R-:W-:Y:S01]  /*0bc0*/  IMAD.MOV R14, RZ, RZ, -R7 ;  /* 0x000000ffff0e7224 */ /* 0x000fe200078e0a07 */
[----:B------:R-:W-:Y:S01]  /*0bd0*/  LOP3.LUT R29, R31, 0x14, RZ, 0xfc, !PT ;  /* 0x000000141f1d7812 */ /* 0x000fe200078efcff */
[----:B------:R-:W-:Y:S01]  /*0be0*/  IMAD R12, R5, R16, R15 ;  /* 0x00000010050c7224 */ /* 0x000fe200078e020f */
[----:B------:R-:W-:Y:S01]  /*0bf0*/  LOP3.LUT R15, R31, 0x36, RZ, 0xfc, !PT ;  /* 0x000000361f0f7812 */ /* 0x000fe200078efcff */
[----:B------:R-:W-:Y:S01]  /*0c00*/  IMAD R10, R5, R14, R13 ;  /* 0x0000000e050a7224 */ /* 0x000fe200078e020d */
[----:B------:R-:W-:Y:S01]  /*0c10*/  LOP3.LUT R13, R31, 0x38, RZ, 0xfc, !PT ;  /* 0x000000381f0d7812 */ /* 0x000fe200078efcff */
[----:B------:R-:W-:Y:S01]  /*0c20*/  @!P3 IMAD.IADD R0, R0, 0x1, -R5 ;  /* 0x000000010000b824 */ /* 0x000fe200078e0a05 */
[C---:B------:R-:W-:Y:S01]  /*0c30*/  ISETP.GT.U32.AND P6, PT, R5.reuse, R12, PT ;  /* 0x0000000c0500720c */ /* 0x040fe20003fc4070 */
[----:B------:R-:W-:Y:S01]  /*0c40*/  @!P2 IMAD.IADD R2, R2, 0x1, -R11 ;  /* 0x000000010202a824 */ /* 0x000fe200078e0a0b */
[----:B------:R-:W-:Y:S01]  /*0c50*/  ISETP.GE.AND P2, PT, R228, RZ, PT ;  /* 0x000000ffe400720c */ /* 0x000fe20003f46270 */
[C---:B------:R-:W-:Y:S01]  /*0c60*/  IMAD R241, R230.reuse, 0xd, RZ ;  /* 0x0000000de6f17824 */ /* 0x040fe200078e02ff */
[----:B------:R-:W-:Y:S01]  /*0c70*/  IABS R9, R13 ;  /* 0x0000000d00097213 */ /* 0x000fe20000000000 */
[----:B------:R-:W-:Y:S01]  /*0c80*/  IMAD.MOV.U32 R7, RZ, RZ, R2 ;  /* 0x000000ffff077224 */ /* 0x000fe200078e0002 */
[----:B------:R-:W-:Y:S01]  /*0c90*/  ISETP.GT.U32.AND P3, PT, R5, R0, PT ;  /* 0x000000000500720c */ /* 0x000fe20003f64070 */
[----:B------:R-:W-:Y:S01]  /*0ca0*/  IMAD R240, R230, 0xc, RZ ;  /* 0x0000000ce6f07824 */ /* 0x000fe200078e02ff */
[----:B------:R-:W-:Y:S01]  /*0cb0*/  IABS R14, R15 ;  /* 0x0000000f000e7213 */ /* 0x000fe20000000000 */
[----:B------:R-:W-:Y:S01]  /*0cc0*/  IMAD.HI.U32 R3, R8, R9, RZ ;  /* 0x0000000908037227 */ /* 0x000fe200078e00ff */
[----:B------:R-:W-:-:S02]  /*0cd0*/  IABS R11, R17 ;  /* 0x00000011000b7213 */ /* 0x000fc40000000000 */
[----:B------:R-:W-:Y:S01]  /*0ce0*/  ISETP.GT.U32.AND P5, PT, R5, R10, PT ;  /* 0x0000000a0500720c */ /* 0x000fe20003fa4070 */
[----:B------:R-:W-:Y:S01]  /*0cf0*/  IMAD.MOV R2, RZ, RZ, -R3 ;  /* 0x000000ffff027224 */ /* 0x000fe200078e0a03 */
[----:B------:R-:W-:Y:S01]  /*0d00*/  IABS R30, R27 ;  /* 0x0000001b001e7213 */ /* 0x000fe20000000000 */
[----:B------:R-:W-:Y:S01]  /*0d10*/  @!P6 IMAD.IADD R12, R12, 0x1, -R5 ;  /* 0x000000010c0ce824 */ /* 0x000fe200078e0a05 */
[----:B------:R-:W-:Y:S01]  /*0d20*/  IABS R34, R29 ;  /* 0x0000001d00227213 */ /* 0x000fe20000000000 */
[C---:B------:R-:W-:Y:S01]  /*0d30*/  IMAD.HI.U32 R3, R8.reuse, R14, RZ ;  /* 0x0000000e08037227 */ /* 0x040fe200078e00ff */
[C---:B------:R-:W-:Y:S02]  /*0d40*/  LOP3.LUT R33, R31.reuse, 0x12, RZ, 0xfc, !PT ;  /* 0x000000121f217812 */ /* 0x040fe400078efcff */
[----:B------:R-:W-:Y:S01]  /*0d50*/  LOP3.LUT R35, R31, 0x10, RZ, 0xfc, !PT ;  /* 0x000000101f237812 */ /* 0x000fe200078efcff */
[----:B------:R-:W-:Y:S01]  /*0d60*/  @!P2 IMAD.MOV R7, RZ, RZ, -R7 ;  /* 0x000000ffff07a224 */ /* 0x000fe200078e0a07 */
[----:B------:R-:W-:Y:S01]  /*0d70*/  @!P4 LOP3.LUT R7, RZ, R22, RZ, 0x33, !PT ;  /* 0x00000016ff07c212 */ /* 0x000fe200078e33ff */
[C---:B------:R-:W-:Y:S01]  /*0d80*/  IMAD R2, R5.reuse, R2, R9 ;  /* 0x0000000205027224 */ /* 0x040fe200078e0209 */
[----:B------:R-:W-:Y:S01]  /*0d90*/  ISETP.GT.U32.AND P4, PT, R5, R12, PT ;  /* 0x0000000c0500720c */ /* 0x000fe20003f84070 */
[----:B------:R-:W-:Y:S01]  /*0da0*/  IMAD.HI.U32 R9, R8, R11, RZ ;  /* 0x0000000b08097227 */ /* 0x000fe200078e00ff */
[----:B------:R-:W-:-:S02]  /*0db0*/  ISETP.GE.AND P2, PT, R18, RZ, PT ;  /* 0x000000ff1200720c */ /* 0x000fc40003f46270 */
[----:B------:R-:W-:Y:S01]  /*0dc0*/  IABS R18, R19 ;  /* 0x0000001300127213 */ /* 0x000fe20000000000 */
[----:B------:R-:W-:Y:S01]  /*0dd0*/  IMAD.MOV R3, RZ, RZ, -R3 ;  /* 0x000000ffff037224 */ /* 0x000fe200078e0a03 */
[----:B------:R-:W-:Y:S01]  /*0de0*/  IABS R36, R33 ;  /* 0x0000002100247213 */ /* 0x000fe20000000000 */
[----:B------:R-:W-:Y:S01]  /*0df0*/  @!P3 IMAD.IADD R0, R0, 0x1, -R5 ;  /* 0x000000010000b824 */ /* 0x000fe200078e0a05 */
[----:B------:R-:W-:Y:S01]  /*0e00*/  ISETP.GE.AND P3, PT, R13, RZ, PT ;  /* 0x000000ff0d00720c */ /* 0x000fe20003f66270 */
[----:B------:R-:W-:Y:S01]  /*0e10*/  IMAD.MOV R16, RZ, RZ, -R9 ;  /* 0x000000ffff107224 */ /* 0x000fe200078e0a09 */
[----:B------:R-:W-:Y:S01]  /*0e20*/  LOP3.LUT R13, R31, 0x32, RZ, 0xfc, !PT ;  /* 0x000000321f0d7812 */ /* 0x000fe200078efcff */
[----:B------:R-:W-:Y:S01]  /*0e30*/  IMAD R14, R5, R3, R14 ;  /* 0x00000003050e7224 */ /* 0x000fe200078e020e */
[----:B------:R-:W-:Y:S01]  /*0e40*/  IABS R38, R35 ;  /* 0x0000002300267213 */ /* 0x000fe20000000000 */
[----:B------:R-:W-:Y:S01]  /*0e50*/  IMAD.MOV.U32 R9, RZ, RZ, R0 ;  /* 0x000000ffff097224 */ /* 0x000fe200078e0000 */
[----:B------:R-:W-:Y:S01]  /*0e60*/  LOP3.LUT R37, R31, 0xe, RZ, 0xfc, !PT ;  /* 0x0000000e1f257812 */ /* 0x000fe200078efcff */
[C---:B------:R-:W-:Y:S01]  /*0e70*/  IMAD R0, R5.reuse, R16, R11 ;  /* 0x0000001005007224 */ /* 0x040fe200078e020b */
[----:B------:R-:W-:Y:S01]  /*0e80*/  IABS R16, R13 ;  /* 0x0000000d00107213 */ /* 0x000fe20000000000 */
[----:B------:R-:W-:Y:S01]  /*0e90*/  @!P1 IMAD.MOV R9, RZ, RZ, -R9 ;  /* 0x000000ffff099224 */ /* 0x000fe200078e0a09 */
[C---:B------:R-:W-:Y:S01]  /*0ea0*/  ISETP.GT.U32.AND P1, PT, R5.reuse, R14, PT ;  /* 0x0000000e0500720c */ /* 0x040fe20003f24070 */
[--C-:B------:R-:W-:Y:S01]  /*0eb0*/  @!P4 IMAD.IADD R12, R12, 0x1, -R5.reuse ;  /* 0x000000010c0cc824 */ /* 0x100fe200078e0a05 */
[C---:B------:R-:W-:Y:S01]  /*0ec0*/  ISETP.GT.U32.AND P4, PT, R5.reuse, R0, PT ;  /* 0x000000000500720c */ /* 0x040fe20003f84070 */
[----:B------:R-:W-:Y:S01]  /*0ed0*/  @!P5 IMAD.IADD R10, R10, 0x1, -R5 ;  /* 0x000000010a0ad824 */ /* 0x000fe200078e0a05 */
[----:B------:R-:W-:Y:S01]  /*0ee0*/  ISETP.GT.U32.AND P5, PT, R5, R2, PT ;  /* 0x000000020500720c */ /* 0x000fe20003fa4070 */
[----:B------:R-:W-:Y:S01]  /*0ef0*/  IMAD.HI.U32 R3, R8, R16, RZ ;  /* 0x0000001008037227 */ /* 0x000fe200078e00ff */
[----:B------:R-:W-:-:S02]  /*0f00*/  IABS R40, R37 ;  /* 0x0000002500287213 */ /* 0x000fc40000000000 */
[----:B------:R-:W-:Y:S01]  /*0f10*/  ISETP.GT.U32.AND P6, PT, R5, R10, PT ;  /* 0x0000000a0500720c */ /* 0x000fe20003fc4070 */
[----:B------:R-:W-:Y:S01]  /*0f20*/  IMAD.MOV R11, RZ, RZ, -R3 ;  /* 0x000000ffff0b7224 */ /* 0x000fe200078e0a03 */
[C---:B------:R-:W-:Y:S01]  /*0f30*/  LOP3.LUT R39, R31.reuse, 0xc, RZ, 0xfc, !PT ;  /* 0x0000000c1f277812 */ /* 0x040fe200078efcff */
[----:B------:R-:W-:Y:S01]  /*0f40*/  IMAD.HI.U32 R3, R8, R18, RZ ;  /* 0x0000001208037227 */ /* 0x000fe200078e00ff */
[C---:B------:R-:W-:Y:S02]  /*0f50*/  LOP3.LUT R41, R31.reuse, 0xa, RZ, 0xfc, !PT ;  /* 0x0000000a1f297812 */ /* 0x040fe400078efcff */
[----:B------:R-:W-:Y:S01]  /*0f60*/  IABS R42, R39 ;  /* 0x00000027002a7213 */ /* 0x000fe20000000000 */
[--C-:B------:R-:W-:Y:S01]  /*0f70*/  @!P1 IMAD.IADD R14, R14, 0x1, -R5.reuse ;  /* 0x000000010e0e9824 */ /* 0x100fe200078e0a05 */
[----:B------:R-:W-:Y:S01]  /*0f80*/  IABS R44, R41 ;  /* 0x00000029002c7213 */ /* 0x000fe20000000000 */
[----:B------:R-:W-:Y:S01]  /*0f90*/  @!P4 IMAD.IADD R0, R0, 0x1, -R5 ;  /* 0x000000010000c824 */ /* 0x000fe200078e0a05 */
[----:B------:R-:W-:Y:S01]  /*0fa0*/  LOP3.LUT R43, R31, 0x8, RZ, 0xfc, !PT ;  /* 0x000000081f2b7812 */ /* 0x000fe200078efcff */
[----:B------:R-:W-:Y:S01]  /*0fb0*/  IMAD.MOV R3, RZ, RZ, -R3 ;  /* 0x000000ffff037224 */ /* 0x000fe200078e0a03 */
[----:B------:R-:W-:Y:S01]  /*0fc0*/  ISETP.GT.U32.AND P4, PT, R5, R14, PT ;  /* 0x0000000e0500720c */ /* 0x000fe20003f84070 */
[--C-:B------:R-:W-:Y:S01]  /*0fd0*/  @!P5 IMAD.IADD R2, R2, 0x1, -R5.reuse ;  /* 0x000000010202d824 */ /* 0x100fe200078e0a05 */
[----:B------:R-:W-:Y:S01]  /*0fe0*/  ISETP.GE.AND P5, PT, R17, RZ, PT ;  /* 0x000000ff1100720c */ /* 0x000fe20003fa6270 */
[C---:B------:R-:W-:Y:S01]  /*0ff0*/  IMAD R18, R5.reuse, R3, R18 ;  /* 0x0000000305127224 */ /* 0x040fe200078e0212 */
[----:B------:R-:W-:Y:S01]  /*1000*/  IABS R17, R25 ;  /* 0x0000001900117213 */ /* 0x000fe20000000000 */
[----:B------:R-:W-:Y:S01]  /*1010*/  @!P6 IMAD.IADD R10, R10, 0x1, -R5 ;  /* 0x000000010a0ae824 */ /* 0x000fe200078e0a05 */
[C---:B------:R-:W-:Y:S01]  /*1020*/  ISETP.GT.U32.AND P1, PT, R5.reuse, R2, PT ;  /* 0x000000020500720c */ /* 0x040fe20003f24070 */
[----:B------:R-:W-:Y:S01]  /*1030*/  IMAD R16, R5, R11, R16 ;  /* 0x0000000b05107224 */ /* 0x000fe200078e0210 */
[----:B------:R-:W-:Y:S01]  /*1040*/  ISETP.GE.AND P6, PT, R15, RZ, PT ;  /* 0x000000ff0f00720c */ /* 0x000fe20003fc6270 */
[----:B------:R-:W-:Y:S01]  /*1050*/  @!P0 IMAD.MOV R10, RZ, RZ, -R10 ;  /* 0x000000ffff0a8224 */ /* 0x000fe200078e0a0a */
[----:B------:R-:W-:Y:S01]  /*1060*/  ISETP.GT.U32.AND P0, PT, R5, R0, PT ;  /* 0x000000000500720c */ /* 0x000fe20003f04070 */
[----:B------:R-:W-:Y:S01]  /*1070*/  IMAD.HI.U32 R3, R8, R20, RZ ;  /* 0x0000001408037227 */ /* 0x000fe200078e00ff */
[----:B------:R-:W-:-:S02]  /*1080*/  IABS R15, R24 ;  /* 0x00000018000f7213 */ /* 0x000fc40000000000 */
[----:B------:R-:W-:Y:S01]  /*1090*/  LOP3.LUT R45, R31, 0x6, RZ, 0xfc, !PT ;  /* 0x000000061f2d7812 */ /* 0x000fe200078efcff */
[--C-:B------:R-:W-:Y:S01]  /*10a0*/  @!P4 IMAD.IADD R14, R14, 0x1, -R5.reuse ;  /* 0x000000010e0ec824 */ /* 0x100fe200078e0a05 */
[C---:B------:R-:W-:Y:S01]  /*10b0*/  ISETP.GT.U32.AND P4, PT, R5.reuse, R18, PT ;  /* 0x000000120500720c */ /* 0x040fe20003f84070 */
[----:B------:R-:W-:Y:S01]  /*10c0*/  @!P2 IMAD.MOV R12, RZ, RZ, -R12 ;  /* 0x000000ffff0ca224 */ /* 0x000fe200078e0a0c */
[----:B------:R-:W-:Y:S01]  /*10d0*/  IABS R46, R43 ;  /* 0x0000002b002e7213 */ /* 0x000fe20000000000 */
[----:B------:R-:W-:Y:S01]  /*10e0*/  @!P1 IMAD.IADD R2, R2, 0x1, -R5 ;  /* 0x0000000102029824 */ /* 0x000fe200078e0a05 */
[----:B------:R-:W-:Y:S01]  /*10f0*/  ISETP.GT.U32.AND P1, PT, R5, R16, PT ;  /* 0x000000100500720c */ /* 0x000fe20003f24070 */
[----:B------:R-:W-:Y:S01]  /*1100*/  IMAD.MOV R11, RZ, RZ, -R3 ;  /* 0x000000ffff0b7224 */ /* 0x000fe200078e0a03 */
[----:B------:R-:W-:Y:S01]  /*1110*/  LOP3.LUT R47, R31, 0x4, RZ, 0xfc, !PT ;  /* 0x000000041f2f7812 */ /* 0x000fe200078efcff */
[----:B------:R-:W-:Y:S01]  /*1120*/  IMAD.HI.U32 R3, R8, R15, RZ ;  /* 0x0000000f08037227 */ /* 0x000fe200078e00ff */
[----:B------:R-:W-:-:S02]  /*1130*/  IABS R48, R45 ;  /* 0x0000002d00307213 */ /* 0x000fc40000000000 */
[----:B------:R-:W-:Y:S01]  /*1140*/  IABS R50, R47 ;  /* 0x0000002f00327213 */ /* 0x000fe20000000000 */
[--C-:B------:R-:W-:Y:S01]  /*1150*/  @!P0 IMAD.IADD R0, R0, 0x1, -R5.reuse ;  /* 0x0000000100008824 */ /* 0x100fe200078e0a05 */
[----:B------:R-:W-:Y:S01]  /*1160*/  ISETP.GE.AND P0, PT, R13, RZ, PT ;  /* 0x000000ff0d00720c */ /* 0x000fe20003f06270 */
[----:B------:R-:W-:Y:S01]  /*1170*/  @!P4 IMAD.IADD R18, R18, 0x1, -R5 ;  /* 0x000000011212c824 */ /* 0x000fe200078e0a05 */
[----:B------:R-:W-:Y:S01]  /*1180*/  IABS R54, R31 ;  /* 0x0000001f00367213 */ /* 0x000fe20000000000 */
[----:B------:R-:W-:Y:S01]  /*1190*/  IMAD R20, R5, R11, R20 ;  /* 0x0000000b05147224 */ /* 0x000fe200078e0214 */
[----:B------:R-:W-:Y:S01]  /*11a0*/  LOP3.LUT R49, R31, 0x2, RZ, 0xfc, !PT ;  /* 0x000000021f317812 */ /* 0x000fe200078efcff */
[----:B------:R-:W-:Y:S01]  /*11b0*/  IMAD.MOV R22, RZ, RZ, -R3 ;  /* 0x000000ffff167224 */ /* 0x000fe200078e0a03 */
[----:B------:R-:W-:Y:S01]  /*11c0*/  ISETP.GT.U32.AND P2, PT, R5, R18, PT ;  /* 0x000000120500720c */ /* 0x000fe20003f44070 */
[----:B------:R-:W-:Y:S01]  /*11d0*/  IMAD.MOV.U32 R11, RZ, RZ, R2 ;  /* 0x000000ffff0b7224 */ /* 0x000fe200078e0002 */
[----:B------:R-:W-:Y:S01]  /*11e0*/  LOP3.LUT R3, R31, 0x28, RZ, 0xfc, !PT ;  /* 0x000000281f037812 */ /* 0x000fe200078efcff */
[----:B------:R-:W-:Y:S01]  /*11f0*/  @!P1 IMAD.IADD R16, R16, 0x1, -R5 ;  /* 0x0000000110109824 */ /* 0x000fe200078e0a05 */
[----:B------:R-:W-:Y:S01]  /*1200*/  ISETP.GE.AND P1, PT, R19, RZ, PT ;  /* 0x000000ff1300720c */ /* 0x000fe20003f26270 */
[----:B------:R-:W-:Y:S01]  /*1210*/  IMAD.MOV.U32 R13, RZ, RZ, R0 ;  /* 0x000000ffff0d7224 */ /* 0x000fe200078e0000 */
[----:B------:R-:W-:Y:S01]  /*1220*/  LOP3.LUT R19, R31, 0x24, RZ, 0xfc, !PT ;  /* 0x000000241f137812 */ /* 0x000fe200078efcff */
[C---:B------:R-:W-:Y:S01]  /*1230*/  IMAD R0, R5.reuse, R22, R15 ;  /* 0x0000001605007224 */ /* 0x040fe200078e020f */
[C---:B------:R-:W-:Y:S01]  /*1240*/  ISETP.GT.U32.AND P4, PT, R5.reuse, R16, PT ;  /* 0x000000100500720c */ /* 0x040fe20003f84070 */
[----:B------:R-:W-:Y:S01]  /*1250*/  @!P3 IMAD.MOV R11, RZ, RZ, -R11 ;  /* 0x000000ffff0bb224 */ /* 0x000fe200078e0a0b */
[----:B------:R-:W-:Y:S01]  /*1260*/  ISETP.GT.U32.AND P3, PT, R5, R20, PT ;  /* 0x000000140500720c */ /* 0x000fe20003f64070 */
[----:B------:R-:W-:Y:S01]  /*1270*/  IMAD.HI.U32 R2, R8, R17, RZ ;  /* 0x0000001108027227 */ /* 0x000fe200078e00ff */
[----:B------:R-:W-:-:S02]  /*1280*/  IABS R22, R3 ;  /* 0x0000000300167213 */ /* 0x000fc40000000000 */
[----:B------:R-:W-:Y:S01]  /*1290*/  LOP3.LUT R15, R31, 0x26, RZ, 0xfc, !PT ;  /* 0x000000261f0f7812 */ /* 0x000fe200078efcff */
[----:B------:R-:W-:Y:S01]  /*12a0*/  @!P2 IMAD.IADD R18, R18, 0x1, -R5 ;  /* 0x000000011212a824 */ /* 0x000fe200078e0a05 */
[----:B------:R-:W-:Y:S01]  /*12b0*/  ISETP.GT.U32.AND P2, PT, R5, R0, PT ;  /* 0x000000000500720c */ /* 0x000fe20003f44070 */
[----:B------:R-:W-:Y:S01]  /*12c0*/  IMAD.MOV R2, RZ, RZ, -R2 ;  /* 0x000000ffff027224 */ /* 0x000fe200078e0a02 */
[----:B------:R-:W-:Y:S01]  /*12d0*/  IABS R52, R49 ;  /* 0x0000003100347213 */ /* 0x000fe20000000000 */
[----:B------:R-:W-:Y:S01]  /*12e0*/  @!P5 IMAD.MOV R13, RZ, RZ, -R13 ;  /* 0x000000ffff0dd224 */ /* 0x000fe200078e0a0d */
[----:B------:R-:W-:Y:S01]  /*12f0*/  ISETP.GE.AND P5, PT, R24, RZ, PT ;  /* 0x000000ff1800720c */ /* 0x000fe20003fa6270 */
[--C-:B------:R-:W-:Y:S01]  /*1300*/  @!P4 IMAD.IADD R16, R16, 0x1, -R5.reuse ;  /* 0x000000011010c824 */ /* 0x100fe200078e0a05 */
[----:B------:R-:W-:Y:S01]  /*1310*/  IABS R24, R15 ;  /* 0x0000000f00187213 */ /* 0x000fe20000000000 */
[----:B------:R-:W-:Y:S01]  /*1320*/  @!P3 IMAD.IADD R20, R20, 0x1, -R5 ;  /* 0x000000011414b824 */ /* 0x000fe200078e0a05 */
[----:B------:R-:W-:Y:S01]  /*1330*/  ISETP.GE.AND P4, PT, R25, RZ, PT ;  /* 0x000000ff1900720c */ /* 0x000fe20003f86270 */
[----:B------:R-:W-:Y:S01]  /*1340*/  @!P0 IMAD.MOV R16, RZ, RZ, -R16 ;  /* 0x000000ffff108224 */ /* 0x000fe200078e0a10 */
[----:B------:R-:W-:Y:S01]  /*1350*/  ISETP.GE.AND P0, PT, R3, RZ, PT ;  /* 0x000000ff0300720c */ /* 0x000fe20003f06270 */
[C---:B------:R-:W-:Y:S01]  /*1360*/  IMAD R2, R5.reuse, R2, R17 ;  /* 0x0000000205027224 */ /* 0x040fe200078e0211 */
[----:B------:R-:W-:Y:S01]  /*1370*/  ISETP.GT.U32.AND P3, PT, R5, R20, PT ;  /* 0x000000140500720c */ /* 0x000fe20003f64070 */
[----:B------:R-:W-:Y:S01]  /*1380*/  @!P2 IMAD.IADD R0, R0, 0x1, -R5 ;  /* 0x000000010000a824 */ /* 0x000fe200078e0a05 */
[----:B------:R-:W-:Y:S01]  /*1390*/  IABS R17, R19 ;  /* 0x0000001300117213 */ /* 0x000fe20000000000 */
[----:B------:R-:W-:Y:S01]  /*13a0*/  IMAD.HI.U32 R3, R8, R22, RZ ;  /* 0x0000001608037227 */ /* 0x000fe200078e00ff */
[----:B------:R-:W-:-:S02]  /*13b0*/  LOP3.LUT R25, R31, 0x20, RZ, 0xfc, !PT ;  /* 0x000000201f197812 */ /* 0x000fc400078efcff */
[C---:B------:R-:W-:Y:S01]  /*13c0*/  ISETP.GT.U32.AND P2, PT, R5.reuse, R0, PT ;  /* 0x000000000500720c */ /* 0x040fe20003f44070 */
[----:B------:R-:W-:Y:S01]  /*13d0*/  @!P1 IMAD.MOV R18, RZ, RZ, -R18 ;  /* 0x000000ffff129224 */ /* 0x000fe200078e0a12 */
[----:B------:R-:W-:Y:S01]  /*13e0*/  ISETP.GT.U32.AND P1, PT, R5, R2, PT ;  /* 0x000000020500720c */ /* 0x000fe20003f24070 */
[----:B------:R-:W-:Y:S01]  /*13f0*/  IMAD.MOV R3, RZ, RZ, -R3 ;  /* 0x000000ffff037224 */ /* 0x000fe200078e0a03 */
[----:B------:R-:W-:Y:S01]  /*1400*/  IABS R26, R25 ;  /* 0x00000019001a7213 */ /* 0x000fe20000000000 */
[----:B------:R-:W-:Y:S01]  /*1410*/  @!P6 IMAD.MOV R14, RZ, RZ, -R14 ;  /* 0x000000ffff0ee224 */ /* 0x000fe200078e0a0e */
[----:B------:R-:W-:Y:S01]  /*1420*/  ISETP.GE.AND P6, PT, R21, RZ, PT ;  /* 0x000000ff1500720c */ /* 0x000fe20003fc6270 */
[----:B------:R-:W-:Y:S01]  /*1430*/  IMAD R22, R5, R3, R22 ;  /* 0x0000000305167224 */ /* 0x000fe200078e0216 */
[----:B------:R-:W-:Y:S01]  /*1440*/  LOP3.LUT R21, R31, 0x22, RZ, 0xfc, !PT ;  /* 0x000000221f157812 */ /* 0x000fe200078efcff */
[----:B------:R-:W-:Y:S01]  /*1450*/  IMAD.HI.U32 R3, R8, R24, RZ ;  /* 0x0000001808037227 */ /* 0x000fe200078e00ff */
[----:B------:R-:W-:-:S03]  /*1460*/  SHF.R.S32.HI R6, RZ, 0x6, R6 ;  /* 0x00000006ff067819 */ /* 0x000fc60000011406 */
[----:B------:R-:W-:Y:S01]  /*1470*/  @!P3 IMAD.IADD R20, R20, 0x1, -R5 ;  /* 0x000000011414b824 */ /* 0x000fe200078e0a05 */
[----:B------:R-:W-:Y:S01]  /*1480*/  ISETP.GE.AND P3, PT, R15, RZ, PT ;  /* 0x000000ff0f00720c */ /* 0x000fe20003f66270 */
[----:B------:R-:W-:Y:S02]  /*1490*/  IMAD.MOV R15, RZ, RZ, -R3 ;  /* 0x000000ffff0f7224 */ /* 0x000fe400078e0a03 */
[--C-:B------:R-:W-:Y:S01]  /*14a0*/  @!P2 IMAD.IADD R0, R0, 0x1, -R5.reuse ;  /* 0x000000010000a824 */ /* 0x100fe200078e0a05 */
[----:B------:R-:W-:Y:S01]  /*14b0*/  ISETP.GE.AND P2, PT, R19, RZ, PT ;  /* 0x000000ff1300720c */ /* 0x000fe20003f46270 */
[----:B------:R-:W-:Y:S01]  /*14c0*/  IMAD R24, R5, R15, R24 ;  /* 0x0000000f05187224 */ /* 0x000fe200078e0218 */
[----:B------:R-:W-:Y:S01]  /*14d0*/  IABS R19, R21 ;  /* 0x0000001500137213 */ /* 0x000fe20000000000 */
[----:B------:R-:W-:Y:S02]  /*14e0*/  @!P1 IMAD.IADD R2, R2, 0x1, -R5 ;  /* 0x0000000102029824 */ /* 0x000fe400078e0a05 */
[----:B------:R-:W-:-:S02]  /*14f0*/  IMAD.MOV.U32 R15, RZ, RZ, R0 ;  /* 0x000000ffff0f7224 */ /* 0x000fc400078e0000 */
[----:B------:R-:W-:Y:S01]  /*1500*/  @!P6 IMAD.MOV R20, RZ, RZ, -R20 ;  /* 0x000000ffff14e224 */ /* 0x000fe200078e0a14 */
[C---:B------:R-:W-:Y:S01]  /*1510*/  ISETP.GT.U32.AND P1, PT, R5.reuse, R2, PT ;  /* 0x000000020500720c */ /* 0x040fe20003f24070 */
[----:B------:R-:W-:Y:S01]  /*1520*/  @!P5 IMAD.MOV R15, RZ, RZ, -R15 ;  /* 0x000000ffff0fd224 */ /* 0x000fe200078e0a0f */
[C---:B------:R-:W-:Y:S01]  /*1530*/  ISETP.GT.U32.AND P5, PT, R5.reuse, R24, PT ;  /* 0x000000180500720c */ /* 0x040fe20003fa4070 */
[----:B------:R-:W-:Y:S01]  /*1540*/  IMAD.HI.U32 R3, R8, R17, RZ ;  /* 0x0000001108037227 */ /* 0x000fe200078e00ff */
[----:B------:R-:W-:-:S03]  /*1550*/  ISETP.GT.U32.AND P6, PT, R5, R22, PT ;  /* 0x000000160500720c */ /* 0x000fc60003fc4070 */
[----:B------:R-:W-:Y:S02]  /*1560*/  IMAD.MOV R0, RZ, RZ, -R3 ;  /* 0x000000ffff007224 */ /* 0x000fe400078e0a03 */
[----:B------:R-:W-:-:S04]  /*1570*/  IMAD.HI.U32 R3, R8, R19, RZ ;  /* 0x0000001308037227 */ /* 0x000fc800078e00ff */
[--C-:B------:R-:W-:Y:S01]  /*1580*/  @!P1 IMAD.IADD R2, R2, 0x1, -R5.reuse ;  /* 0x0000000102029824 */ /* 0x100fe200078e0a05 */
[----:B------:R-:W-:Y:S01]  /*1590*/  ISETP.GE.AND P1, PT, R21, RZ, PT ;  /* 0x000000ff1500720c */ /* 0x000fe20003f26270 */
[----:B------:R-:W-:Y:S01]  /*15a0*/  @!P5 IMAD.IADD R24, R24, 0x1, -R5 ;  /* 0x000000011818d824 */ /* 0x000fe200078e0a05 */
[----:B------:R-:W-:Y:S01]  /*15b0*/  LOP3.LUT R21, R31, 0x1e, RZ, 0xfc, !PT ;  /* 0x0000001e1f157812 */ /* 0x000fe200078efcff */
[C---:B------:R-:W-:Y:S02]  /*15c0*/  IMAD R0, R5.reuse, R0, R17 ;  /* 0x0000000005007224 */ /* 0x040fe400078e0211 */
[----:B------:R-:W-:Y:S01]  /*15d0*/  IMAD.MOV.U32 R17, RZ, RZ, R2 ;  /* 0x000000ffff117224 */ /* 0x000fe200078e0002 */
[----:B------:R-:W-:Y:S01]  /*15e0*/  ISETP.GT.U32.AND P5, PT, R5, R24, PT ;  /* 0x000000180500720c */ /* 0x000fe20003fa4070 */
[----:B------:R-:W-:Y:S01]  /*15f0*/  IMAD.MOV R2, RZ, RZ, -R3 ;  /* 0x000000ffff027224 */ /* 0x000fe200078e0a03 */
[----:B------:R-:W-:Y:S01]  /*1600*/  IABS R28, R21 ;  /* 0x00000015001c7213 */ /* 0x000fe20000000000 */
[----:B------:R-:W-:-:S04]  /*1610*/  IMAD.HI.U32 R3, R8, R26, RZ ;  /* 0x0000001a08037227 */ /* 0x000fc800078e00ff */
[----:B------:R-:W-:Y:S02]  /*1620*/  @!P6 IMAD.IADD R22, R22, 0x1, -R5 ;  /* 0x000000011616e824 */ /* 0x000fe400078e0a05 */
[----:B------:R-:W-:Y:S02]  /*1630*/  IMAD.MOV R3, RZ, RZ, -R3 ;  /* 0x000000ffff037224 */ /* 0x000fe400078e0a03 */
[C---:B------:R-:W-:Y:S01]  /*1640*/  IMAD R2, R5.reuse, R2, R19 ;  /* 0x0000000205027224 */ /* 0x040fe200078e0213 */
[C---:B------:R-:W-:Y:S01]  /*1650*/  ISETP.GT.U32.AND P6, PT, R5.reuse, R22, PT ;  /* 0x000000160500720c */ /* 0x040fe20003fc4070 */
[C---:B------:R-:W-:Y:S02]  /*1660*/  IMAD R26, R5.reuse, R3, R26 ;  /* 0x00000003051a7224 */ /* 0x040fe400078e021a */
[----:B------:R-:W-:Y:S02]  /*1670*/  @!P5 IMAD.IADD R24, R24, 0x1, -R5 ;  /* 0x000000011818d824 */ /* 0x000fe400078e0a05 */
[----:B------:R-:W-:Y:S01]  /*1680*/  @!P4 IMAD.MOV R17, RZ, RZ, -R17 ;  /* 0x000000ffff11c224 */ /* 0x000fe200078e0a11 */
[C---:B------:R-:W-:Y:S01]  /*1690*/  ISETP.GT.U32.AND P5, PT, R5.reuse, R26, PT ;  /* 0x0000001a0500720c */ /* 0x040fe20003fa4070 */
[----:B------:R-:W-:Y:S01]  /*16a0*/  IMAD.HI.U32 R3, R8, R28, RZ ;  /* 0x0000001c08037227 */ /* 0x000fe200078e00ff */
[----:B------:R-:W-:-:S03]  /*16b0*/  ISETP.GT.U32.AND P4, PT, R5, R0, PT ;  /* 0x000000000500720c */ /* 0x000fc60003f84070 */
[----:B------:R-:W-:-:S04]  /*16c0*/  IMAD.HI.U32 R19, R8, R30, RZ ;  /* 0x0000001e08137227 */ /* 0x000fc800078e00ff */
[----:B------:R-:W-:Y:S01]  /*16d0*/  @!P6 IMAD.IADD R22, R22, 0x1, -R5 ;  /* 0x000000011616e824 */ /* 0x000fe200078e0a05 */
[C---:B------:R-:W-:Y:S01]  /*16e0*/  ISETP.GT.U32.AND P6, PT, R5.reuse, R2, PT ;  /* 0x000000020500720c */ /* 0x040fe20003fc4070 */
[----:B------:R-:W-:Y:S02]  /*16f0*/  IMAD.MOV R3, RZ, RZ, -R3 ;  /* 0x000000ffff037224 */ /* 0x000fe400078e0a03 */
[--C-:B------:R-:W-:Y:S02]  /*1700*/  @!P5 IMAD.IADD R26, R26, 0x1, -R5.reuse ;  /* 0x000000011a1ad824 */ /* 0x100fe400078e0a05 */
[----:B------:R-:W-:Y:S02]  /*1710*/  @!P4 IMAD.IADD R0, R0, 0x1, -R5 ;  /* 0x000000010000c824 */ /* 0x000fe400078e0a05 */
[----:B------:R-:W-:Y:S01]  /*1720*/  @!P0 IMAD.MOV R22, RZ, RZ, -R22 ;  /* 0x000000ffff168224 */ /* 0x000fe200078e0a16 */
[----:B------:R-:W-:Y:S01]  /*1730*/  ISETP.GT.U32.AND P5, PT, R5, R26, PT ;  /* 0x0000001a0500720c */ /* 0x000fe20003fa4070 */
[----:B------:R-:W-:Y:S01]  /*1740*/  IMAD.MOV R19, RZ, RZ, -R19 ;  /* 0x000000ffff137224 */ /* 0x000fe200078e0a13 */
[----:B------:R-:W-:Y:S01]  /*1750*/  ISETP.GE.AND P0, PT, R25, RZ, PT ;  /* 0x000000ff1900720c */ /* 0x000fe20003f06270 */
[C---:B------:R-:W-:Y:S01]  /*1760*/  IMAD R28, R5.reuse, R3, R28 ;  /* 0x00000003051c7224 */ /* 0x040fe200078e021c */
[----:B------:R-:W-:Y:S01]  /*1770*/  ISETP.GT.U32.AND P4, PT, R5, R0, PT ;  /* 0x000000000500720c */ /* 0x000fe20003f84070 */
[--C-:B------:R-:W-:Y:S01]  /*1780*/  @!P6 IMAD.IADD R2, R2, 0x1, -R5.reuse ;  /* 0x000000010202e824 */ /* 0x100fe200078e0a05 */
[----:B------:R-:W-:Y:S01]  /*1790*/  LOP3.LUT R3, R31, 0x1a, RZ, 0xfc, !PT ;  /* 0x0000001a1f037812 */ /* 0x000fe200078efcff */
[----:B------:R-:W-:Y:S01]  /*17a0*/  IMAD R30, R5, R19, R30 ;  /* 0x00000013051e7224 */ /* 0x000fe200078e021e */
[----:B------:R-:W-:Y:S01]  /*17b0*/  LOP3.LUT R25, R31, 0x18, RZ, 0xfc, !PT ;  /* 0x000000181f197812 */ /* 0x000fe200078efcff */
[----:B------:R-:W-:Y:S01]  /*17c0*/  @!P3 IMAD.MOV R24, RZ, RZ, -R24 ;  /* 0x000000ffff18b224 */ /* 0x000fe200078e0a18 */
[----:B------:R-:W-:Y:S01]  /*17d0*/  ISETP.GT.U32.AND P6, PT, R5, R2, PT ;  /* 0x000000020500720c */ /* 0x000fe20003fc4070 */
[----:B------:R-:W-:Y:S01]  /*17e0*/  IMAD R7, R7, UR4, RZ ;  /* 0x0000000407077c24 */ /* 0x000fe2000f8e02ff */
[----:B------:R-:W-:Y:S01]  /*17f0*/  ISETP.GE.AND P3, PT, R21, RZ, PT ;  /* 0x000000ff1500720c */ /* 0x000fe20003f66270 */
[----:B------:R-:W-:Y:S01]  /*1800*/  @!P5 IMAD.IADD R26, R26, 0x1, -R5 ;  /* 0x000000011a1ad824 */ /* 0x000fe200078e0a05 */
[----:B------:R-:W-:Y:S01]  /*1810*/  ISETP.GT.U32.AND P5, PT, R5, R28, PT ;  /* 0x0000001c0500720c */ /* 0x000fe20003fa4070 */
[----:B------:R-:W-:Y:S01]  /*1820*/  ULDC UR4, c[0x0][0x240] ;  /* 0x0000900000047ab9 */ /* 0x000fe20000000800 */
[----:B------:R-:W-:-:S02]  /*1830*/  IMAD R239, R230, 0xb, RZ ;  /* 0x0000000be6ef7824 */ /* 0x000fc400078e02ff */
[----:B------:R-:W-:Y:S01]  /*1840*/  @!P0 IMAD.MOV R26, RZ, RZ, -R26 ;  /* 0x000000ffff1a8224 */ /* 0x000fe200078e0a1a */
[----:B------:R-:W-:Y:S01]  /*1850*/  ISETP.GT.U32.AND P0, PT, R5, R30, PT ;  /* 0x0000001e0500720c */ /* 0x000fe20003f04070 */
[--C-:B------:R-:W-:Y:S01]  /*1860*/  @!P4 IMAD.IADD R0, R0, 0x1, -R5.reuse ;  /* 0x000000010000c824 */ /* 0x100fe200078e0a05 */
[----:B------:R-:W-:Y:S01]  /*1870*/  ISETP.GE.AND P4, PT, R27, RZ, PT ;  /* 0x000000ff1b00720c */ /* 0x000fe20003f86270 */
[----:B------:R-:W-:Y:S01]  /*1880*/  IMAD R238, R230, 0xa, RZ ;  /* 0x0000000ae6ee7824 */ /* 0x000fe200078e02ff */
[----:B------:R-:W-:Y:S01]  /*1890*/  LOP3.LUT R27, R31, 0x16, RZ, 0xfc, !PT ;  /* 0x000000161f1b7812 */ /* 0x000fe200078efcff */
[----:B------:R-:W-:Y:S01]  /*18a0*/  @!P6 IMAD.IADD R2, R2, 0x1, -R5 ;  /* 0x000000010202e824 */ /* 0x000fe200078e0a05 */
[----:B------:R-:W-:Y:S01]  /*18b0*/  ISETP.GE.AND P6, PT, R3, RZ, PT ;  /* 0x000000ff0300720c */ /* 0x000fe20003fc6270 */
[----:B------:R-:W-:Y:S01]  /*18c0*/  IMAD.MOV.U32 R19, RZ, RZ, R0 ;  /* 0x000000ffff137224 */ /* 0x000fe200078e0000 */
[----:B------:R-:W-:Y:S01]  /*18d0*/  IABS R3, R3 ;  /* 0x0000000300037213 */ /* 0x000fe20000000000 */
[----:B------:R-:W-:Y:S01]  /*18e0*/  IMAD.MOV.U32 R21, RZ, RZ, R2 ;  /* 0x000000ffff157224 */ /* 0x000fe200078e0002 */
[----:B------:R-:W-:Y:S01]  /*18f0*/  IABS R0, R25 ;  /* 0x0000001900007213 */ /* 0x000fe20000000000 */
[----:B------:R-:W-:Y:S01]  /*1900*/  @!P2 IMAD.MOV R19, RZ, RZ, -R19 ;  /* 0x000000ffff13a224 */ /* 0x000fe200078e0a13 */
[----:B------:R-:W-:Y:S01]  /*1910*/  ISETP.GE.AND P2, PT, R25, RZ, PT ;  /* 0x000000ff1900720c */ /* 0x000fe20003f46270 */
[----:B------:R-:W-:Y:S01]  /*1920*/  @!P5 IMAD.IADD R28, R28, 0x1, -R5 ;  /* 0x000000011c1cd824 */ /* 0x000fe200078e0a05 */
[----:B------:R-:W-:Y:S01]  /*1930*/  IABS R32, R27 ;  /* 0x0000001b00207213 */ /* 0x000fe20000000000 */
[----:B------:R-:W-:-:S02]  /*1940*/  IMAD.MOV.U32 R25, RZ, RZ, R3 ;  /* 0x000000ffff197224 */ /* 0x000fc400078e0003 */
[----:B------:R-:W-:Y:S01]  /*1950*/  @!P1 IMAD.MOV R21, RZ, RZ, -R21 ;  /* 0x000000ffff159224 */ /* 0x000fe200078e0a15 */
[----:B------:R-:W-:Y:S01]  /*1960*/  ISETP.GE.AND P1, PT, R27, RZ, PT ;  /* 0x000000ff1b00720c */ /* 0x000fe20003f26270 */
[----:B------:R-:W-:Y:S01]  /*1970*/  @!P0 IMAD.IADD R30, R30, 0x1, -R5 ;  /* 0x000000011e1e8824 */ /* 0x000fe200078e0a05 */
[C---:B------:R-:W-:Y:S01]  /*1980*/  ISETP.GT.U32.AND P5, PT, R5.reuse, R28, PT ;  /* 0x0000001c0500720c */ /* 0x040fe20003fa4070 */
[----:B------:R-:W-:Y:S02]  /*1990*/  IMAD.MOV.U32 R27, RZ, RZ, R0 ;  /* 0x000000ffff1b7224 */ /* 0x000fe400078e0000 */
[----:B------:R-:W-:Y:S01]  /*19a0*/  IMAD.HI.U32 R0, R8, R25, RZ ;  /* 0x0000001908007227 */ /* 0x000fe200078e00ff */
[----:B------:R-:W-:-:S03]  /*19b0*/  ISETP.GT.U32.AND P0, PT, R5, R30, PT ;  /* 0x0000001e0500720c */ /* 0x000fc60003f04070 */
[----:B------:R-:W-:-:S04]  /*19c0*/  IMAD.HI.U32 R2, R8, R27, RZ ;  /* 0x0000001b08027227 */ /* 0x000fc800078e00ff */
[----:B------:R-:W-:Y:S02]  /*19d0*/  IMAD.MOV R0, RZ, RZ, -R0 ;  /* 0x000000ffff007224 */ /* 0x000fe400078e0a00 */
[----:B------:R-:W-:Y:S02]  /*19e0*/  IMAD.MOV R2, RZ, RZ, -R2 ;  /* 0x000000ffff027224 */ /* 0x000fe400078e0a02 */
[C---:B------:R-:W-:Y:S02]  /*19f0*/  IMAD R0, R5.reuse, R0, R25 ;  /* 0x0000000005007224 */ /* 0x040fe400078e0219 */
[C---:B------:R-:W-:Y:S02]  /*1a00*/  IMAD R2, R5.reuse, R2, R27 ;  /* 0x0000000205027224 */ /* 0x040fe400078e021b */
[--C-:B------:R-:W-:Y:S01]  /*1a10*/  @!P5 IMAD.IADD R28, R28, 0x1, -R5.reuse ;  /* 0x000000011c1cd824 */ /* 0x100fe200078e0a05 */
[C---:B------:R-:W-:Y:S01]  /*1a20*/  ISETP.GT.U32.AND P5, PT, R5.reuse, R0, PT ;  /* 0x000000000500720c */ /* 0x040fe20003fa4070 */
[----:B------:R-:W-:Y:S01]  /*1a30*/  @!P0 IMAD.IADD R30, R30, 0x1, -R5 ;  /* 0x000000011e1e8824 */ /* 0x000fe200078e0a05 */
[----:B------:R-:W-:Y:S01]  /*1a40*/  ISETP.GT.U32.AND P0, PT, R5, R2, PT ;  /* 0x000000020500720c */ /* 0x000fe20003f04070 */
[----:B------:R-:W-:-:S04]  /*1a50*/  IMAD.HI.U32 R3, R8, R32, RZ ;  /* 0x0000002008037227 */ /* 0x000fc800078e00ff */
[----:B------:R-:W-:Y:S02]  /*1a60*/  IMAD.MOV R3, RZ, RZ, -R3 ;  /* 0x000000ffff037224 */ /* 0x000fe400078e0a03 */
[----:B------:R-:W-:-:S04]  /*1a70*/  IMAD.HI.U32 R25, R8, R38, RZ ;  /* 0x0000002608197227 */ /* 0x000fc800078e00ff */
[--C-:B------:R-:W-:Y:S02]  /*1a80*/  @!P5 IMAD.IADD R0, R0, 0x1, -R5.reuse ;  /* 0x000000010000d824 */ /* 0x100fe400078e0a05 */
[----:B------:R-:W-:Y:S02]  /*1a90*/  @!P0 IMAD.IADD R2, R2, 0x1, -R5 ;  /* 0x0000000102028824 */ /* 0x000fe400078e0a05 */
[C---:B------:R-:W-:Y:S01]  /*1aa0*/  IMAD R32, R5.reuse, R3, R32 ;  /* 0x0000000305207224 */ /* 0x040fe200078e0220 */
[C---:B------:R-:W-:Y:S01]  /*1ab0*/  ISETP.GT.U32.AND P5, PT, R5.reuse, R0, PT ;  /* 0x000000000500720c */ /* 0x040fe20003fa4070 */
[----:B------:R-:W-:Y:S01]  /*1ac0*/  IMAD.HI.U32 R3, R8, R34, RZ ;  /* 0x0000002208037227 */ /* 0x000fe200078e00ff */
[----:B------:R-:W-:-:S03]  /*1ad0*/  ISETP.GT.U32.AND P0, PT, R5, R2, PT ;  /* 0x000000020500720c */ /* 0x000fc60003f04070 */
[----:B------:R-:W-:Y:S02]  /*1ae0*/  IMAD.MOV R3, RZ, RZ, -R3 ;  /* 0x000000ffff037224 */ /* 0x000fe400078e0a03 */
[----:B------:R-:W-:Y:S02]  /*1af0*/  IMAD.MOV R25, RZ, RZ, -R25 ;  /* 0x000000ffff197224 */ /* 0x000fe400078e0a19 */
[----:B------:R-:W-:Y:S02]  /*1b00*/  IMAD R34, R5, R3, R34 ;  /* 0x0000000305227224 */ /* 0x000fe400078e0222 */
[----:B------:R-:W-:-:S04]  /*1b10*/  IMAD.HI.U32 R3, R8, R36, RZ ;  /* 0x0000002408037227 */ /* 0x000fc800078e00ff */
[--C-:B------:R-:W-:Y:S01]  /*1b20*/  @!P5 IMAD.IADD R0, R0, 0x1, -R5.reuse ;  /* 0x000000010000d824 */ /* 0x100fe200078e0a05 */
[C---:B------:R-:W-:Y:S01]  /*1b30*/  ISETP.GT.U32.AND P5, PT, R5.reuse, R32, PT ;  /* 0x000000200500720c */ /* 0x040fe20003fa4070 */
[----:B------:R-:W-:Y:S01]  /*1b40*/  @!P0 IMAD.IADD R2, R2, 0x1, -R5 ;  /* 0x0000000102028824 */ /* 0x000fe200078e0a05 */
[C---:B------:R-:W-:Y:S01]  /*1b50*/  ISETP.GT.U32.AND P0, PT, R5.reuse, R34, PT ;  /* 0x000000220500720c */ /* 0x040fe20003f04070 */
[----:B------:R-:W-:Y:S02]  /*1b60*/  IMAD.MOV R27, RZ, RZ, -R3 ;  /* 0x000000ffff1b7224 */ /* 0x000fe400078e0a03 */
[C---:B------:R-:W-:Y:S02]  /*1b70*/  IMAD R38, R5.reuse, R25, R38 ;  /* 0x0000001905267224 */ /* 0x040fe400078e0226 */
[----:B------:R-:W-:Y:S02]  /*1b80*/  IMAD R36, R5, R27, R36 ;  /* 0x0000001b05247224 */ /* 0x000fe400078e0224 */
[----:B------:R-:W-:-:S04]  /*1b90*/  IMAD.HI.U32 R3, R8, R40, RZ ;  /* 0x0000002808037227 */ /* 0x000fc800078e00ff */
[--C-:B------:R-:W-:Y:S01]  /*1ba0*/  @!P5 IMAD.IADD R32, R32, 0x1, -R5.reuse ;  /* 0x000000012020d824 */ /* 0x100fe200078e0a05 */
[C---:B------:R-:W-:Y:S01]  /*1bb0*/  ISETP.GT.U32.AND P5, PT, R5.reuse, R36, PT ;  /* 0x000000240500720c */ /* 0x040fe20003fa4070 */
[----:B------:R-:W-:Y:S01]  /*1bc0*/  @!P0 IMAD.IADD R34, R34, 0x1, -R5 ;  /* 0x0000000122228824 */ /* 0x000fe200078e0a05 */
[----:B------:R-:W-:Y:S01]  /*1bd0*/  ISETP.GT.U32.AND P0, PT, R5, R38, PT ;  /* 0x000000260500720c */ /* 0x000fe20003f04070 */
[----:B------:R-:W-:Y:S02]  /*1be0*/  IMAD.MOV R27, RZ, RZ, -R3 ;  /* 0x000000ffff1b7224 */ /* 0x000fe400078e0a03 */
[----:B------:R-:W-:-:S04]  /*1bf0*/  IMAD.HI.U32 R3, R8, R42, RZ ;  /* 0x0000002a08037227 */ /* 0x000fc800078e00ff */
[C---:B------:R-:W-:Y:S02]  /*1c00*/  IMAD R40, R5.reuse, R27, R40 ;  /* 0x0000001b05287224 */ /* 0x040fe400078e0228 */
[----:B------:R-:W-:Y:S02]  /*1c10*/  IMAD.MOV R3, RZ, RZ, -R3 ;  /* 0x000000ffff037224 */ /* 0x000fe400078e0a03 */
[----:B------:R-:W-:Y:S01]  /*1c20*/  @!P5 IMAD.IADD R36, R36, 0x1, -R5 ;  /* 0x000000012424d824 */ /* 0x000fe200078e0a05 */
[C---:B------:R-:W-:Y:S01]  /*1c30*/  ISETP.GT.U32.AND P5, PT, R5.reuse, R40, PT ;  /* 0x000000280500720c */ /* 0x040fe20003fa4070 */
[----:B------:R-:W-:Y:S02]  /*1c40*/  IMAD R42, R5, R3, R42 ;  /* 0x00000003052a7224 */ /* 0x000fe400078e022a */
[----:B------:R-:W-:-:S04]  /*1c50*/  IMAD.HI.U32 R3, R8, R44, RZ ;  /* 0x0000002c08037227 */ /* 0x000fc800078e00ff */
[----:B------:R-:W-:Y:S01]  /*1c60*/  @!P0 IMAD.IADD R38, R38, 0x1, -R5 ;  /* 0x0000000126268824 */ /* 0x000fe200078e0a05 */
[----:B------:R-:W-:Y:S01]  /*1c70*/  ISETP.GT.U32.AND P0, PT, R5, R42, PT ;  /* 0x0000002a0500720c */ /* 0x000fe20003f04070 */
[----:B------:R-:W-:Y:S02]  /*1c80*/  IMAD.MOV R3, RZ, RZ, -R3 ;  /* 0x000000ffff037224 */ /* 0x000fe400078e0a03 */
[----:B------:R-:W-:-:S04]  /*1c90*/  IMAD.HI.U32 R25, R8, R48, RZ ;  /* 0x0000003008197227 */ /* 0x000fc800078e00ff */
[----:B------:R-:W-:Y:S02]  /*1ca0*/  IMAD R44, R5, R3, R44 ;  /* 0x00000003052c7224 */ /* 0x000fe400078e022c */
[----:B------:R-:W-:-:S04]  /*1cb0*/  IMAD.HI.U32 R3, R8, R46, RZ ;  /* 0x0000002e08037227 */ /* 0x000fc800078e00ff */
[----:B------:R-:W-:Y:S01]  /*1cc0*/  @!P5 IMAD.IADD R40, R40, 0x1, -R5 ;  /* 0x000000012828d824 */ /* 0x000fe200078e0a05 */
[C---:B------:R-:W-:Y:S01]  /*1cd0*/  ISETP.GT.U32.AND P5, PT, R5.reuse, R34, PT ;  /* 0x000000220500720c */ /* 0x040fe20003fa4070 */
[----:B------:R-:W-:Y:S02]  /*1ce0*/  IMAD.MOV R3, RZ, RZ, -R3 ;  /* 0x000000ffff037224 */ /* 0x000fe400078e0a03 */
[----:B------:R-:W-:Y:S01]  /*1cf0*/  @!P3 IMAD.MOV R28, RZ, RZ, -R28 ;  /* 0x000000ffff1cb224 */ /* 0x000fe200078e0a1c */
[C---:B------:R-:W-:Y:S01]  /*1d00*/  ISETP.GT.U32.AND P3, PT, R5.reuse, R32, PT ;  /* 0x000000200500720c */ /* 0x040fe20003f64070 */
[----:B------:R-:W-:Y:S01]  /*1d10*/  @!P4 IMAD.MOV R30, RZ, RZ, -R30 ;  /* 0x000000ffff1ec224 */ /* 0x000fe200078e0a1e */
[----:B------:R-:W-:Y:S01]  /*1d20*/  ISETP.GT.U32.AND P4, PT, R5, R36, PT ;  /* 0x000000240500720c */ /* 0x000fe20003f84070 */
[----:B------:R-:W-:-:S04]  /*1d30*/  IMAD.HI.U32 R27, R8, R50, RZ ;  /* 0x00000032081b7227 */ /* 0x000fc800078e00ff */
[----:B------:R-:W-:Y:S02]  /*1d40*/  IMAD.MOV R25, RZ, RZ, -R25 ;  /* 0x000000ffff197224 */ /* 0x000fe400078e0a19 */
[----:B------:R-:W-:Y:S01]  /*1d50*/  @!P0 IMAD.IADD R42, R42, 0x1, -R5 ;  /* 0x000000012a2a8824 */ /* 0x000fe200078e0a05 */
[C---:B------:R-:W-:Y:S01]  /*1d60*/  ISETP.GT.U32.AND P0, PT, R5.reuse, R38, PT ;  /* 0x000000260500720c */ /* 0x040fe20003f04070 */
[----:B------:R-:W-:Y:S02]  /*1d70*/  IMAD R46, R5, R3, R46 ;  /* 0x00000003052e7224 */ /* 0x000fe400078e022e */
[----:B------:R-:W-:-:S04]  /*1d80*/  IMAD.HI.U32 R3, R8, R54, RZ ;  /* 0x0000003608037227 */ /* 0x000fc800078e00ff */
[----:B------:R-:W-:Y:S02]  /*1d90*/  IMAD.MOV R27, RZ, RZ, -R27 ;  /* 0x000000ffff1b7224 */ /* 0x000fe400078e0a1b */
[C---:B------:R-:W-:Y:S02]  /*1da0*/  IMAD R48, R5.reuse, R25, R48 ;  /* 0x0000001905307224 */ /* 0x040fe400078e0230 */
[----:B------:R-:W-:Y:S01]  /*1db0*/  IMAD.MOV.U32 R25, RZ, RZ, R0 ;  /* 0x000000ffff197224 */ /* 0x000fe200078e0000 */
[----:B------:R-:W-:Y:S01]  /*1dc0*/  SHF.R.S32.HI R0, RZ, 0x6, R88 ;  /* 0x00000006ff007819 */ /* 0x000fe20000011458 */
[----:B------:R-:W-:Y:S02]  /*1dd0*/  IMAD.MOV R3, RZ, RZ, -R3 ;  /* 0x000000ffff037224 */ /* 0x000fe400078e0a03 */
[C---:B------:R-:W-:Y:S01]  /*1de0*/  IMAD R50, R5.reuse, R27, R50 ;  /* 0x0000001b05327224 */ /* 0x040fe200078e0232 */
[----:B------:R-:W-:Y:S01]  /*1df0*/  SGXT R0, R0, 0x1 ;  /* 0x000000010000781a */ /* 0x000fe20000000200 */
[----:B------:R-:W-:Y:S01]  /*1e00*/  IMAD.MOV.U32 R27, RZ, RZ, R2 ;  /* 0x000000ffff1b7224 */ /* 0x000fe200078e0002 */
[C---:B------:R-:W-:Y:S01]  /*1e10*/  LOP3.LUT R2, R88.reuse, 0x40, RZ, 0xc0, !PT ;  /* 0x0000004058027812 */ /* 0x040fe200078ec0ff */
[----:B------:R-:W-:Y:S01]  /*1e20*/  @!P6 IMAD.MOV R25, RZ, RZ, -R25 ;  /* 0x000000ffff19e224 */ /* 0x000fe200078e0a19 */
[C---:B------:R-:W-:Y:S01]  /*1e30*/  ISETP.GT.U32.AND P6, PT, R5.reuse, R42, PT ;  /* 0x0000002a0500720c */ /* 0x040fe20003fc4070 */
[C---:B------:R-:W-:Y:S01]  /*1e40*/  IMAD R54, R5.reuse, R3, R54 ;  /* 0x0000000305367224 */ /* 0x040fe200078e0236 */
[----:B------:R-:W-:Y:S01]  /*1e50*/  LOP3.LUT R3, R88, 0x3f, RZ, 0xc0, !PT ;  /* 0x0000003f58037812 */ /* 0x000fe200078ec0ff */
[----:B------:R-:W-:Y:S01]  /*1e60*/  @!P5 IMAD.IADD R34, R34, 0x1, -R5 ;  /* 0x000000012222d824 */ /* 0x000fe200078e0a05 */
[----:B------:R-:W-:Y:S01]  /*1e70*/  ISETP.GT.U32.AND P5, PT, R5, R46, PT ;  /* 0x0000002e0500720c */ /* 0x000fe20003fa4070 */
[----:B------:R-:W-:-:S04]  /*1e80*/  IMAD.HI.U32 R8, R8, R52, RZ ;  /* 0x0000003408087227 */ /* 0x000fc800078e00ff */
[----:B------:R-:W-:Y:S01]  /*1e90*/  @!P2 IMAD.MOV R27, RZ, RZ, -R27 ;  /* 0x000000ffff1ba224 */ /* 0x000fe200078e0a1b */
[C---:B------:R-:W-:Y:S01]  /*1ea0*/  ISETP.GT.U32.AND P2, PT, R5.reuse, R40, PT ;  /* 0x000000280500720c */ /* 0x040fe20003f44070 */
[--C-:B------:R-:W-:Y:S01]  /*1eb0*/  @!P3 IMAD.IADD R32, R32, 0x1, -R5.reuse ;  /* 0x000000012020b824 */ /* 0x100fe200078e0a05 */
[C---:B------:R-:W-:Y:S01]  /*1ec0*/  ISETP.GT.U32.AND P3, PT, R5.reuse, R44, PT ;  /* 0x0000002c0500720c */ /* 0x040fe20003f64070 */
[--C-:B------:R-:W-:Y:S01]  /*1ed0*/  @!P4 IMAD.IADD R36, R36, 0x1, -R5.reuse ;  /* 0x000000012424c824 */ /* 0x100fe200078e0a05 */
[C---:B------:R-:W-:Y:S01]  /*1ee0*/  ISETP.GT.U32.AND P4, PT, R5.reuse, R48, PT ;  /* 0x000000300500720c */ /* 0x040fe20003f84070 */
[--C-:B------:R-:W-:Y:S01]  /*1ef0*/  @!P0 IMAD.IADD R38, R38, 0x1, -R5.reuse ;  /* 0x0000000126268824 */ /* 0x100fe200078e0a05 */
[C---:B------:R-:W-:Y:S01]  /*1f00*/  ISETP.GT.U32.AND P0, PT, R5.reuse, R54, PT ;  /* 0x000000360500720c */ /* 0x040fe20003f04070 */
[----:B------:R-:W-:Y:S02]  /*1f10*/  IMAD.MOV R8, RZ, RZ, -R8 ;  /* 0x000000ffff087224 */ /* 0x000fe400078e0a08 */
[--C-:B------:R-:W-:Y:S01]  /*1f20*/  @!P6 IMAD.IADD R42, R42, 0x1, -R5.reuse ;  /* 0x000000012a2ae824 */ /* 0x100fe200078e0a05 */
[C---:B------:R-:W-:Y:S01]  /*1f30*/  ISETP.GT.U32.AND P6, PT, R5.reuse, R50, PT ;  /* 0x000000320500720c */ /* 0x040fe20003fc4070 */
[----:B------:R-:W-:Y:S01]  /*1f40*/  IMAD R52, R5, R8, R52 ;  /* 0x0000000805347224 */ /* 0x000fe200078e0234 */
[----:B------:R-:W-:Y:S01]  /*1f50*/  LOP3.LUT R8, RZ, R23, RZ, 0x33, !PT ;  /* 0x00000017ff087212 */ /* 0x000fe200078e33ff */
[----:B------:R-:W-:-:S02]  /*1f60*/  @!P5 IMAD.IADD R46, R46, 0x1, -R5 ;  /* 0x000000012e2ed824 */ /* 0x000fc400078e0a05 */
[--C-:B------:R-:W-:Y:S01]  /*1f70*/  @!P2 IMAD.IADD R40, R40, 0x1, -R5.reuse ;  /* 0x000000012828a824 */ /* 0x100fe200078e0a05 */
[----:B------:R-:W-:Y:S01]  /*1f80*/  ISETP.GT.U32.AND P5, PT, R5, R52, PT ;  /* 0x000000340500720c */ /* 0x000fe20003fa4070 */
[--C-:B------:R-:W-:Y:S01]  /*1f90*/  @!P3 IMAD.IADD R44, R44, 0x1, -R5.reuse ;  /* 0x000000012c2cb824 */ /* 0x100fe200078e0a05 */
[----:B------:R-:W-:Y:S01]  /*1fa0*/  ISETP.GE.AND P2, PT, R29, RZ, PT ;  /* 0x000000ff1d00720c */ /* 0x000fe20003f46270 */
[--C-:B------:R-:W-:Y:S01]  /*1fb0*/  @!P4 IMAD.IADD R48, R48, 0x1, -R5.reuse ;  /* 0x000000013030c824 */ /* 0x100fe200078e0a05 */
[----:B------:R-:W-:Y:S01]  /*1fc0*/  ISETP.GE.AND P3, PT, R33, RZ, PT ;  /* 0x000000ff2100720c */ /* 0x000fe20003f66270 */
[--C-:B------:R-:W-:Y:S01]  /*1fd0*/  @!P0 IMAD.IADD R54, R54, 0x1, -R5.reuse ;  /* 0x0000000136368824 */ /* 0x100fe200078e0a05 */
[----:B------:R-:W-:Y:S01]  /*1fe0*/  ISETP.GE.AND P4, PT, R35, RZ, PT ;  /* 0x000000ff2300720c */ /* 0x000fe20003f86270 */
[----:B------:R-:W-:Y:S01]  /*1ff0*/  @!P1 IMAD.MOV R32, RZ, RZ, -R32 ;  /* 0x000000ffff209224 */ /* 0x000fe200078e0a20 */
[----:B------:R-:W-:Y:S01]  /*2000*/  ISETP.GE.AND P0, PT, R37, RZ, PT ;  /* 0x000000ff2500720c */ /* 0x000fe20003f06270 */
[--C-:B------:R-:W-:Y:S01]  /*2010*/  @!P6 IMAD.IADD R50, R50, 0x1, -R5.reuse ;  /* 0x000000013232e824 */ /* 0x100fe200078e0a05 */
[----:B------:R-:W-:Y:S01]  /*2020*/  ISETP.GT.U32.AND P1, PT, R5, R44, PT ;  /* 0x0000002c0500720c */ /* 0x000fe20003f24070 */
[----:B------:R-:W-:Y:S01]  /*2030*/  IMAD.SHL.U32 R29, R3, 0x2, RZ ;  /* 0x00000002031d7824 */ /* 0x000fe200078e00ff */
[----:B------:R-:W-:Y:S01]  /*2040*/  ISETP.GE.AND P6, PT, R39, RZ, PT ;  /* 0x000000ff2700720c */ /* 0x000fe20003fc6270 */
[--C-:B------:R-:W-:Y:S01]  /*2050*/  @!P5 IMAD.IADD R52, R52, 0x1, -R5.reuse ;  /* 0x000000013434d824 */ /* 0x100fe200078e0a05 */
[C---:B------:R-:W-:Y:S01]  /*2060*/  ISETP.GT.U32.AND P5, PT, R5.reuse, R50, PT ;  /* 0x000000320500720c */ /* 0x040fe20003fa4070 */
[----:B------:R-:W-:Y:S01]  /*2070*/  @!P2 IMAD.MOV R34, RZ, RZ, -R34 ;  /* 0x000000ffff22a224 */ /* 0x000fe200078e0a22 */
[C---:B------:R-:W-:Y:S01]  /*2080*/  ISETP.GT.U32.AND P2, PT, R5.reuse, R46, PT ;  /* 0x0000002e0500720c */ /* 0x040fe20003f44070 */
[----:B------:R-:W-:Y:S01]  /*2090*/  @!P3 IMAD.MOV R36, RZ, RZ, -R36 ;  /* 0x000000ffff24b224 */ /* 0x000fe200078e0a24 */
[C---:B------:R-:W-:Y:S01]  /*20a0*/  ISETP.GT.U32.AND P3, PT, R5.reuse, R48, PT ;  /* 0x000000300500720c */ /* 0x040fe20003f64070 */
[----:B------:R-:W-:Y:S01]  /*20b0*/  @!P4 IMAD.MOV R38, RZ, RZ, -R38 ;  /* 0x000000ffff26c224 */ /* 0x000fe200078e0a26 */
[C---:B------:R-:W-:Y:S01]  /*20c0*/  ISETP.GT.U32.AND P4, PT, R5.reuse, R54, PT ;  /* 0x000000360500720c */ /* 0x040fe20003f84070 */
[----:B------:R-:W-:Y:S01]  /*20d0*/  @!P0 IMAD.MOV R40, RZ, RZ, -R40 ;  /* 0x000000ffff288224 */ /* 0x000fe200078e0a28 */
[----:B------:R-:W-:Y:S01]  /*20e0*/  ISETP.GT.U32.AND P0, PT, R5, R52, PT ;  /* 0x000000340500720c */ /* 0x000fe20003f04070 */
[--C-:B------:R-:W-:Y:S01]  /*20f0*/  @!P1 IMAD.IADD R44, R44, 0x1, -R5.reuse ;  /* 0x000000012c2c9824 */ /* 0x100fe200078e0a05 */
[----:B------:R-:W-:Y:S01]  /*2100*/  ISETP.GE.AND P1, PT, R41, RZ, PT ;  /* 0x000000ff2900720c */ /* 0x000fe20003f26270 */
[----:B------:R-:W-:Y:S01]  /*2110*/  @!P6 IMAD.MOV R42, RZ, RZ, -R42 ;  /* 0x000000ffff2ae224 */ /* 0x000fe200078e0a2a */
[----:B------:R-:W-:Y:S01]  /*2120*/  ISETP.GE.AND P6, PT, R31, RZ, PT ;  /* 0x000000ff1f00720c */ /* 0x000fe20003fc6270 */
[--C-:B------:R-:W-:Y:S01]  /*2130*/  @!P5 IMAD.IADD R50, R50, 0x1, -R5.reuse ;  /* 0x000000013232d824 */ /* 0x100fe200078e0a05 */
[----:B------:R-:W-:Y:S01]  /*2140*/  ISETP.GE.AND P5, PT, R49, RZ, PT ;  /* 0x000000ff3100720c */ /* 0x000fe20003fa6270 */
[--C-:B------:R-:W-:Y:S01]  /*2150*/  @!P2 IMAD.IADD R46, R46, 0x1, -R5.reuse ;  /* 0x000000012e2ea824 */ /* 0x100fe200078e0a05 */
[----:B------:R-:W-:Y:S01]  /*2160*/  ISETP.GE.AND P2, PT, R43, RZ, PT ;  /* 0x000000ff2b00720c */ /* 0x000fe20003f46270 */
[--C-:B------:R-:W-:Y:S01]  /*2170*/  @!P3 IMAD.IADD R48, R48, 0x1, -R5.reuse ;  /* 0x000000013030b824 */ /* 0x100fe200078e0a05 */
[----:B------:R-:W-:Y:S01]  /*2180*/  ISETP.GE.AND P3, PT, R45, RZ, PT ;  /* 0x000000ff2d00720c */ /* 0x000fe20003f66270 */
[--C-:B------:R-:W-:Y:S01]  /*2190*/  @!P4 IMAD.IADD R54, R54, 0x1, -R5.reuse ;  /* 0x000000013636c824 */ /* 0x100fe200078e0a05 */
[----:B------:R-:W-:Y:S01]  /*21a0*/  ISETP.GE.AND P4, PT, R47, RZ, PT ;  /* 0x000000ff2f00720c */ /* 0x000fe20003f86270 */
[----:B------:R-:W-:Y:S01]  /*21b0*/  @!P0 IMAD.IADD R52, R52, 0x1, -R5 ;  /* 0x0000000134348824 */ /* 0x000fe200078e0a05 */
[----:B------:R-:W-:Y:S01]  /*21c0*/  ISETP.NE.AND P0, PT, R23, RZ, PT ;  /* 0x000000ff1700720c */ /* 0x000fe20003f05270 */
[----:B------:R-:W-:Y:S01]  /*21d0*/  @!P1 IMAD.MOV R44, RZ, RZ, -R44 ;  /* 0x000000ffff2c9224 */ /* 0x000fe200078e0a2c */
[----:B------:R-:W-:Y:S01]  /*21e0*/  LEA R148, P1, R7, UR6, 0x1 ;  /* 0x0000000607947c11 */ /* 0x000fe2000f8208ff */
[----:B------:R-:W-:Y:S01]  /*21f0*/  @!P6 IMAD.MOV R54, RZ, RZ, -R54 ;  /* 0x000000ffff36e224 */ /* 0x000fe200078e0a36 */
[C---:B------:R-:W-:Y:S01]  /*2200*/  SEL R9, R8.reuse, R9, !P0 ;  /* 0x0000000908097207 */ /* 0x040fe20004000000 */
[----:B------:R-:W-:Y:S01]  /*2210*/  @!P5 IMAD.MOV R52, RZ, RZ, -R52 ;  /* 0x000000ffff34d224 */ /* 0x000fe200078e0a34 */
[C---:B------:R-:W-:Y:S01]  /*2220*/  SEL R10, R8.reuse, R10, !P0 ;  /* 0x0000000a080a7207 */ /* 0x040fe20004000000 */
[----:B------:R-:W-:Y:S01]  /*2230*/  @!P2 IMAD.MOV R46, RZ, RZ, -R46 ;  /* 0x000000ffff2ea224 */ /* 0x000fe200078e0a2e */
[C---:B------:R-:W-:Y:S01]  /*2240*/  SEL R12, R8.reuse, R12, !P0 ;  /* 0x0000000c080c7207 */ /* 0x040fe20004000000 */
[----:B------:R-:W-:Y:S01]  /*2250*/  IMAD R9, R9, UR4, RZ ;  /* 0x0000000409097c24 */ /* 0x000fe2000f8e02ff */
[----:B------:R-:W-:Y:S01]  /*2260*/  SEL R11, R8, R11, !P0 ;  /* 0x0000000b080b7207 */ /* 0x000fe20004000000 */
[----:B------:R-:W-:Y:S01]  /*2270*/  IMAD R10, R10, UR4, RZ ;  /* 0x000000040a0a7c24 */ /* 0x000fe2000f8e02ff */
[----:B------:R-:W-:Y:S01]  /*2280*/  SEL R14, R8, R14, !P0 ;  /* 0x0000000e080e7207 */ /* 0x000fe20004000000 */
[----:B------:R-:W-:Y:S01]  /*2290*/  IMAD R12, R12, UR4, RZ ;  /* 0x000000040c0c7c24 */ /* 0x000fe2000f8e02ff */
[C---:B------:R-:W-:Y:S01]  /*22a0*/  SEL R13, R8.reuse, R13, !P0 ;  /* 0x0000000d080d7207 */ /* 0x040fe20004000000 */
[----:B------:R-:W-:Y:S01]  /*22b0*/  IMAD R11, R11, UR4, RZ ;  /* 0x000000040b0b7c24 */ /* 0x000fe2000f8e02ff */
[C---:B------:R-:W-:Y:S01]  /*22c0*/  SEL R16, R8.reuse, R16, !P0 ;  /* 0x0000001008107207 */ /* 0x040fe20004000000 */
[----:B------:R-:W-:Y:S01]  /*22d0*/  @!P3 IMAD.MOV R48, RZ, RZ, -R48 ;  /* 0x000000ffff30b224 */ /* 0x000fe200078e0a30 */
[C---:B------:R-:W-:Y:S01]  /*22e0*/  SEL R18, R8.reuse, R18, !P0 ;  /* 0x0000001208127207 */ /* 0x040fe20004000000 */
[----:B------:R-:W-:Y:S01]  /*22f0*/  @!P4 IMAD.MOV R50, RZ, RZ, -R50 ;  /* 0x000000ffff32c224 */ /* 0x000fe200078e0a32 */
[----:B------:R-:W-:Y:S01]  /*2300*/  SEL R20, R8, R20, !P0 ;  /* 0x0000001408147207 */ /* 0x000fe20004000000 */
[----:B------:R-:W-:Y:S01]  /*2310*/  IMAD R14, R14, UR4, RZ ;  /* 0x000000040e0e7c24 */ /* 0x000fe2000f8e02ff */
[C---:B------:R-:W-:Y:S01]  /*2320*/  SEL R15, R8.reuse, R15, !P0 ;  /* 0x0000000f080f7207 */ /* 0x040fe20004000000 */
[----:B------:R-:W-:Y:S01]  /*2330*/  IMAD R13, R13, UR4, RZ ;  /* 0x000000040d0d7c24 */ /* 0x000fe2000f8e02ff */
[----:B------:R-:W-:Y:S01]  /*2340*/  SEL R17, R8, R17, !P0 ;  /* 0x0000001108117207 */ /* 0x000fe20004000000 */
[----:B------:R-:W-:Y:S01]  /*2350*/  IMAD R16, R16, UR4, RZ ;  /* 0x0000000410107c24 */ /* 0x000fe2000f8e02ff */
[----:B------:R-:W-:Y:S01]  /*2360*/  LEA.HI.X.SX32 R149, R7, UR7, 0x1, P1 ;  /* 0x0000000707957c11 */ /* 0x000fe200088f0eff */
[----:B------:R-:W-:Y:S01]  /*2370*/  ULDC.64 UR6, c[0x0][0x218] ;  /* 0x0000860000067ab9 */ /* 0x000fe20000000a00 */
[----:B------:R-:W-:Y:S01]  /*2380*/  SEL R22, R8, R22, !P0 ;  /* 0x0000001608167207 */ /* 0x000fe20004000000 */
[----:B------:R-:W-:Y:S01]  /*2390*/  IMAD R18, R18, UR4, RZ ;  /* 0x0000000412127c24 */ /* 0x000fe2000f8e02ff */
[----:B------:R-:W-:Y:S01]  /*23a0*/  SEL R24, R8, R24, !P0 ;  /* 0x0000001808187207 */ /* 0x000fe20004000000 */
[----:B------:R-:W-:Y:S01]  /*23b0*/  IMAD R20, R20, UR4, RZ ;  /* 0x0000000414147c24 */ /* 0x000fe2000f8e02ff */
[C---:B------:R-:W-:Y:S01]  /*23c0*/  SEL R19, R8.reuse, R19, !P0 ;  /* 0x0000001308137207 */ /* 0x040fe20004000000 */
[----:B------:R-:W-:Y:S01]  /*23d0*/  IMAD R15, R15, UR4, RZ ;  /* 0x000000040f0f7c24 */ /* 0x000fe2000f8e02ff */
[C---:B------:R-:W-:Y:S01]  /*23e0*/  SEL R21, R8.reuse, R21, !P0 ;  /* 0x0000001508157207 */ /* 0x040fe20004000000 */
[----:B------:R-:W-:Y:S01]  /*23f0*/  IMAD R17, R17, UR4, RZ ;  /* 0x0000000411117c24 */ /* 0x000fe2000f8e02ff */
[----:B------:R-:W-:Y:S01]  /*2400*/  SEL R26, R8, R26, !P0 ;  /* 0x0000001a081a7207 */ /* 0x000fe20004000000 */
[----:B------:R-:W-:Y:S01]  /*2410*/  IMAD R22, R22, UR4, RZ ;  /* 0x0000000416167c24 */ /* 0x000fe2000f8e02ff */
[----:B------:R-:W-:Y:S01]  /*2420*/  SEL R28, R8, R28, !P0 ;  /* 0x0000001c081c7207 */ /* 0x000fe20004000000 */
[----:B------:R-:W-:Y:S01]  /*2430*/  IMAD R24, R24, UR4, RZ ;  /* 0x0000000418187c24 */ /* 0x000fe2000f8e02ff */
[----:B------:R-:W-:Y:S01]  /*2440*/  SEL R30, R8, R30, !P0 ;  /* 0x0000001e081e7207 */ /* 0x000fe20004000000 */
[----:B------:R-:W-:Y:S01]  /*2450*/  IMAD R19, R19, UR4, RZ ;  /* 0x0000000413137c24 */ /* 0x000fe2000f8e02ff */
[----:B------:R-:W-:Y:S01]  /*2460*/  LEA R214, P4, R9, UR6, 0x1 ;  /* 0x0000000609d67c11 */ /* 0x000fe2000f8808ff */
[----:B------:R-:W-:Y:S01]  /*2470*/  IMAD R21, R21, UR4, RZ ;  /* 0x0000000415157c24 */ /* 0x000fe2000f8e02ff */
[----:B------:R-:W-:Y:S01]  /*2480*/  LEA R211, P3, R10, UR6, 0x1 ;  /* 0x000000060ad37c11 */ /* 0x000fe2000f8608ff */
[----:B------:R-:W-:Y:S01]  /*2490*/  IMAD R26, R26, UR4, RZ ;  /* 0x000000041a1a7c24 */ /* 0x000fe2000f8e02ff */
[----:B------:R-:W-:Y:S01]  /*24a0*/  LEA R209, P2, R12, UR6, 0x1 ;  /* 0x000000060cd17c11 */ /* 0x000fe2000f8408ff */
[----:B------:R-:W-:Y:S01]  /*24b0*/  IMAD R28, R28, UR4, RZ ;  /* 0x000000041c1c7c24 */ /* 0x000fe2000f8e02ff */
[----:B------:R-:W-:Y:S01]  /*24c0*/  LEA R205, P1, R11, UR6, 0x1 ;  /* 0x000000060bcd7c11 */ /* 0x000fe2000f8208ff */
[----:B------:R-:W-:Y:S01]  /*24d0*/  IMAD R30, R30, UR4, RZ ;  /* 0x000000041e1e7c24 */ /* 0x000fe2000f8e02ff */
[C---:B------:R-:W-:Y:S01]  /*24e0*/  SEL R25, R8.reuse, R25, !P0 ;  /* 0x0000001908197207 */ /* 0x040fe20004000000 */
[----:B------:R-:W-:Y:S01]  /*24f0*/  IMAD.U32 R5, RZ, RZ, UR8 ;  /* 0x00000008ff057e24 */ /* 0x000fe2000f8e00ff */
[C---:B------:R-:W-:Y:S01]  /*2500*/  SEL R27, R8.reuse, R27, !P0 ;  /* 0x0000001b081b7207 */ /* 0x040fe20004000000 */
[----:B------:R-:W-:Y:S01]  /*2510*/  UIADD3 UR8, UP0, UR13, 0x80, URZ ;  /* 0x000000800d087890 */ /* 0x000fe2000ff1e03f */
        /* <DEDUP_REMOVED lines=24> */
[----:B------:R-:W-:Y:S01]  /*26a0*/  LEA.HI.X.SX32 R213, R9, UR7, 0x1, P4 ;  /* 0x0000000709d57c11 */ /* 0x000fe2000a0f0eff */
[----:B------:R-:W-:Y:S01]  /*26b0*/  IMAD R52, R52, UR4, RZ ;  /* 0x0000000434347c24 */ /* 0x000fe2000f8e02ff */
[----:B------:R-:W-:Y:S01]  /*26c0*/  LEA.HI.X.SX32 R210, R10, UR7, 0x1, P3 ;  /* 0x000000070ad27c11 */ /* 0x000fe200098f0eff */
[----:B------:R-:W-:Y:S01]  /*26d0*/  IMAD R8, R8, UR4, RZ ;  /* 0x0000000408087c24 */ /* 0x000fe2000f8e02ff */
[----:B------:R-:W-:Y:S01]  /*26e0*/  LEA.HI.X.SX32 R208, R12, UR7, 0x1, P2 ;  /* 0x000000070cd07c11 */ /* 0x000fe200090f0eff */
[----:B------:R-:W-:Y:S01]  /*26f0*/  UMOV UR4, URZ ;  /* 0x0000003f00047c82 */ /* 0x000fe20008000000 */
[----:B------:R-:W-:Y:S01]  /*2700*/  LEA.HI.X.SX32 R204, R11, UR7, 0x1, P1 ;  /* 0x000000070bcc7c11 */ /* 0x000fe200088f0eff */
[----:B------:R-:W-:Y:S01]  /*2710*/  UIADD3.X UR9, UR4, 0x40000040, URZ, UP0, !UPT ;  /* 0x4000004004097890 */ /* 0x000fe200087fe43f */
[----:B------:R-:W-:Y:S01]  /*2720*/  LEA R203, P0, R14, UR6, 0x1 ;  /* 0x000000060ecb7c11 */ /* 0x000fe2000f8008ff */
[----:B------:R-:W-:Y:S01]  /*2730*/  IMAD R2, R2, 0x80, R29 ;  /* 0x0000008002027824 */ /* 0x000fe200078e021d */
[----:B------:R-:W-:Y:S01]  /*2740*/  LEA R200, P6, R13, UR6, 0x1 ;  /* 0x000000060dc87c11 */ /* 0x000fe2000f8c08ff */
[----:B-1----:R-:W-:Y:S01]  /*2750*/  IMAD R198, R3, R206, RZ ;  /* 0x000000ce03c67224 */ /* 0x002fe200078e02ff */
[----:B------:R-:W-:Y:S01]  /*2760*/  LEA R197, P5, R16, UR6, 0x1 ;  /* 0x0000000610c57c11 */ /* 0x000fe2000f8a08ff */
[----:B------:R-:W-:Y:S01]  /*2770*/  IMAD R237, R230, 0x9, RZ ;  /* 0x00000009e6ed7824 */ /* 0x000fe200078e02ff */
[----:B------:R-:W-:Y:S01]  /*2780*/  LEA R195, P4, R18, UR6, 0x1 ;  /* 0x0000000612c37c11 */ /* 0x000fe2000f8808ff */
[----:B------:R-:W-:Y:S01]  /*2790*/  IMAD.SHL.U32 R236, R230, 0x8, RZ ;  /* 0x00000008e6ec7824 */ /* 0x000fe200078e00ff */
[----:B------:R-:W-:Y:S01]  /*27a0*/  LEA R175, P3, R20, UR6, 0x1 ;  /* 0x0000000614af7c11 */ /* 0x000fe2000f8608ff */
[C---:B------:R-:W-:Y:S01]  /*27b0*/  IMAD R235, R230.reuse, 0x7, RZ ;  /* 0x00000007e6eb7824 */ /* 0x040fe200078e02ff */
[----:B------:R-:W-:Y:S01]  /*27c0*/  LEA R173, P2, R15, UR6, 0x1 ;  /* 0x000000060fad7c11 */ /* 0x000fe2000f8408ff */
[C---:B------:R-:W-:Y:S01]  /*27d0*/  IMAD R234, R230.reuse, 0x6, RZ ;  /* 0x00000006e6ea7824 */ /* 0x040fe200078e02ff */
[----:B------:R-:W-:Y:S01]  /*27e0*/  LEA R171, P1, R17, UR6, 0x1 ;  /* 0x0000000611ab7c11 */ /* 0x000fe2000f8208ff */
[----:B------:R-:W-:Y:S01]  /*27f0*/  IMAD R233, R230, 0x5, RZ ;  /* 0x00000005e6e97824 */ /* 0x000fe200078e02ff */
[----:B------:R-:W-:Y:S01]  /*2800*/  LEA.HI.X.SX32 R201, R14, UR7, 0x1, P0 ;  /* 0x000000070ec97c11 */ /* 0x000fe200080f0eff */
[C---:B------:R-:W-:Y:S01]  /*2810*/  IMAD.SHL.U32 R232, R230.reuse, 0x4, RZ ;  /* 0x00000004e6e87824 */ /* 0x040fe200078e00ff */
[----:B------:R-:W-:Y:S01]  /*2820*/  LEA.HI.X.SX32 R199, R13, UR7, 0x1, P6 ;  /* 0x000000070dc77c11 */ /* 0x000fe2000b0f0eff */
[----:B------:R-:W-:Y:S01]  /*2830*/  IMAD R231, R230, 0x3, RZ ;  /* 0x00000003e6e77824 */ /* 0x000fe200078e02ff */
[----:B------:R-:W-:-:S02]  /*2840*/  LEA.HI.X.SX32 R196, R16, UR7, 0x1, P5 ;  /* 0x0000000710c47c11 */ /* 0x000fc4000a8f0eff */
[----:B------:R-:W-:Y:S02]  /*2850*/  CS2R R54, SRZ ;  /* 0x0000000000367805 */ /* 0x000fe4000001ff00 */
[----:B------:R-:W-:Y:S01]  /*2860*/  LEA.HI.X.SX32 R176, R18, UR7, 0x1, P4 ;  /* 0x0000000712b07c11 */ /* 0x000fe2000a0f0eff */
[----:B------:R-:W-:Y:S01]  /*2870*/  IMAD.SHL.U32 R206, R206, 0x40, RZ ;  /* 0x00000040cece7824 */ /* 0x000fe200078e00ff */
[----:B------:R-:W-:Y:S01]  /*2880*/  LEA.HI.X.SX32 R174, R20, UR7, 0x1, P3 ;  /* 0x0000000714ae7c11 */ /* 0x000fe200098f0eff */
[----:B------:R-:W-:Y:S01]  /*2890*/  IMAD.SHL.U32 R230, R230, 0x2, RZ ;  /* 0x00000002e6e67824 */ /* 0x000fe200078e00ff */
[----:B------:R-:W-:Y:S01]  /*28a0*/  LEA.HI.X.SX32 R172, R15, UR7, 0x1, P2 ;  /* 0x000000070fac7c11 */ /* 0x000fe200090f0eff */
[----:B------:R-:W-:Y:S01]  /*28b0*/  UIADD3.64 UR16, UR8, 0x80, URZ ;  /* 0x0000008008107897 */ /* 0x000fe2000fffe03f */
[----:B------:R-:W-:Y:S01]  /*28c0*/  LEA.HI.X.SX32 R170, R17, UR7, 0x1, P1 ;  /* 0x0000000711aa7c11 */ /* 0x000fe200088f0eff */
[----:B------:R-:W-:Y:S01]  /*28d0*/  UIADD3.64 UR20, UR8, 0x100, URZ ;  /* 0x0000010008147897 */ /* 0x000fe2000fffe03f */
[----:B------:R-:W-:Y:S01]  /*28e0*/  LEA R169, P0, R22, UR6, 0x1 ;  /* 0x0000000616a97c11 */ /* 0x000fe2000f8008ff */
[----:B------:R-:W-:Y:S01]  /*28f0*/  UIADD3.64 UR24, UR8, 0x180, URZ ;  /* 0x0000018008187897 */ /* 0x000fe2000fffe03f */
[----:B------:R-:W-:Y:S01]  /*2900*/  LEA R167, P6, R24, UR6, 0x1 ;  /* 0x0000000618a77c11 */ /* 0x000fe2000f8c08ff */
[----:B------:R-:W-:Y:S01]  /*2910*/  UIADD3.64 UR28, UR8, 0x200, URZ ;  /* 0x00000200081c7897 */ /* 0x000fe2000fffe03f */
[----:B------:R-:W-:Y:S01]  /*2920*/  LEA R189, P5, R19, UR6, 0x1 ;  /* 0x0000000613bd7c11 */ /* 0x000fe2000f8a08ff */
[----:B------:R-:W-:Y:S01]  /*2930*/  UIADD3.64 UR32, UR8, 0x280, URZ ;  /* 0x0000028008207897 */ /* 0x000fe2000fffe03f */
[----:B------:R-:W-:Y:S01]  /*2940*/  LEA R191, P4, R21, UR6, 0x1 ;  /* 0x0000000615bf7c11 */ /* 0x000fe2000f8808ff */
[----:B------:R-:W-:Y:S01]  /*2950*/  UIADD3.64 UR36, UR8, 0x300, URZ ;  /* 0x0000030008247897 */ /* 0x000fe2000fffe03f */
[----:B------:R-:W-:-:S02]  /*2960*/  LEA R193, P3, R26, UR6, 0x1 ;  /* 0x000000061ac17c11 */ /* 0x000fc4000f8608ff */
[----:B------:R-:W-:Y:S02]  /*2970*/  LEA R158, P2, R28, UR6, 0x1 ;  /* 0x000000061c9e7c11 */ /* 0x000fe4000f8408ff */
[----:B------:R-:W-:Y:S02]  /*2980*/  LEA R194, P1, R30, UR6, 0x1 ;  /* 0x000000061ec27c11 */ /* 0x000fe4000f8208ff */
[----:B------:R-:W-:Y:S02]  /*2990*/  LEA.HI.X.SX32 R168, R22, UR7, 0x1, P0 ;  /* 0x0000000716a87c11 */ /* 0x000fe400080f0eff */
[----:B------:R-:W-:Y:S02]  /*29a0*/  LEA.HI.X.SX32 R166, R24, UR7, 0x1, P6 ;  /* 0x0000000718a67c11 */ /* 0x000fe4000b0f0eff */
[----:B------:R-:W-:Y:S02]  /*29b0*/  LEA.HI.X.SX32 R164, R19, UR7, 0x1, P5 ;  /* 0x0000000713a47c11 */ /* 0x000fe4000a8f0eff */
[----:B------:R-:W-:-:S02]  /*29c0*/  LEA.HI.X.SX32 R162, R21, UR7, 0x1, P4 ;  /* 0x0000000715a27c11 */ /* 0x000fc4000a0f0eff */
[----:B------:R-:W-:Y:S02]  /*29d0*/  LEA.HI.X.SX32 R160, R26, UR7, 0x1, P3 ;  /* 0x000000071aa07c11 */ /* 0x000fe400098f0eff */
[----:B------:R-:W-:Y:S02]  /*29e0*/  LEA.HI.X.SX32 R159, R28, UR7, 0x1, P2 ;  /* 0x000000071c9f7c11 */ /* 0x000fe400090f0eff */
[----:B------:R-:W-:Y:S02]  /*29f0*/  LEA.HI.X.SX32 R128, R30, UR7, 0x1, P1 ;  /* 0x000000071e807c11 */ /* 0x000fe400088f0eff */
[----:B------:R-:W-:Y:S02]  /*2a00*/  CS2R R30, SRZ ;  /* 0x00000000001e7805 */ /* 0x000fe4000001ff00 */
[----:B------:R-:W-:Y:S02]  /*2a10*/  LEA R133, P0, R25, UR6, 0x1 ;  /* 0x0000000619857c11 */ /* 0x000fe4000f8008ff */
[----:B------:R-:W-:-:S02]  /*2a20*/  LEA R125, P6, R27, UR6, 0x1 ;  /* 0x000000061b7d7c11 */ /* 0x000fc4000f8c08ff */
[----:B------:R-:W-:Y:S02]  /*2a30*/  LEA R135, P5, R32, UR6, 0x1 ;  /* 0x0000000620877c11 */ /* 0x000fe4000f8a08ff */
[----:B------:R-:W-:Y:S02]  /*2a40*/  LEA R137, P4, R34, UR6, 0x1 ;  /* 0x0000000622897c11 */ /* 0x000fe4000f8808ff */
[----:B------:R-:W-:Y:S02]  /*2a50*/  LEA R141, P3, R36, UR6, 0x1 ;  /* 0x00000006248d7c11 */ /* 0x000fe4000f8608ff */
[----:B------:R-:W-:Y:S02]  /*2a60*/  LEA R130, P2, R38, UR6, 0x1 ;  /* 0x0000000626827c11 */ /* 0x000fe4000f8408ff */
[----:B------:R-:W-:Y:S02]  /*2a70*/  LEA R143, P1, R40, UR6, 0x1 ;  /* 0x00000006288f7c11 */ /* 0x000fe4000f8208ff */
[----:B------:R-:W-:-:S02]  /*2a80*/  LEA.HI.X.SX32 R132, R25, UR7, 0x1, P0 ;  /* 0x0000000719847c11 */ /* 0x000fc400080f0eff */
[----:B------:R-:W-:Y:S02]  /*2a90*/  CS2R R24, SRZ ;  /* 0x0000000000187805 */ /* 0x000fe4000001ff00 */
[----:B------:R-:W-:Y:S02]  /*2aa0*/  LEA.HI.X.SX32 R124, R27, UR7, 0x1, P6 ;  /* 0x000000071b7c7c11 */ /* 0x000fe4000b0f0eff */
[----:B------:R-:W-:Y:S02]  /*2ab0*/  CS2R R26, SRZ ;  /* 0x00000000001a7805 */ /* 0x000fe4000001ff00 */
[----:B------:R-:W-:Y:S02]  /*2ac0*/  LEA.HI.X.SX32 R134, R32, UR7, 0x1, P5 ;  /* 0x0000000720867c11 */ /* 0x000fe4000a8f0eff */
[----:B------:R-:W-:Y:S02]  /*2ad0*/  CS2R R32, SRZ ;  /* 0x0000000000207805 */ /* 0x000fe4000001ff00 */
        /* <DEDUP_REMOVED lines=8> */
[----:B------:R-:W-:Y:S02]  /*2b60*/  LEA R145, P0, R42, UR6, 0x1 ;  /* 0x000000062a917c11 */ /* 0x000fe4000f8008ff */
[----:B------:R-:W-:Y:S02]  /*2b70*/  LEA R146, P6, R44, UR6, 0x1 ;  /* 0x000000062c927c11 */ /* 0x000fe4000f8c08ff */
[----:B------:R-:W-:Y:S02]  /*2b80*/  LEA R138, P5, R46, UR6, 0x1 ;  /* 0x000000062e8a7c11 */ /* 0x000fe4000f8a08ff */
[----:B------:R-:W-:Y:S02]  /*2b90*/  LEA R150, P4, R48, UR6, 0x1 ;  /* 0x0000000630967c11 */ /* 0x000fe4000f8808ff */
[----:B------:R-:W-:-:S02]  /*2ba0*/  LEA R152, P3, R50, UR6, 0x1 ;  /* 0x0000000632987c11 */ /* 0x000fc4000f8608ff */
[----:B------:R-:W-:Y:S02]  /*2bb0*/  LEA R156, P2, R52, UR6, 0x1 ;  /* 0x00000006349c7c11 */ /* 0x000fe4000f8408ff */
[----:B------:R-:W-:Y:S01]  /*2bc0*/  LEA R154, P1, R8, UR6, 0x1 ;  /* 0x00000006089a7c11 */ /* 0x000fe2000f8208ff */
[----:B------:R-:W-:Y:S01]  /*2bd0*/  UIADD3 UR6, UR12, 0x4000, URZ ;  /* 0x000040000c067890 */ /* 0x000fe2000fffe03f */
[----:B------:R-:W-:Y:S02]  /*2be0*/  LOP3.LUT R0, R29, 0x90, R0, 0x78, !PT ;  /* 0x000000901d007812 */ /* 0x000fe400078e7800 */
[----:B------:R-:W-:Y:S02]  /*2bf0*/  CS2R R28, SRZ ;  /* 0x00000000001c7805 */ /* 0x000fe4000001ff00 */
[----:B------:R-:W-:Y:S01]  /*2c00*/  LEA.HI.X.SX32 R144, R42, UR7, 0x1, P0 ;  /* 0x000000072a907c11 */ /* 0x000fe200080f0eff */
[----:B------:R-:W-:Y:S01]  /*2c10*/  USHF.R.U32.HI UR6, URZ, 0x4, UR6 ;  /* 0x000000043f067899 */ /* 0x000fe20008011606 */
[----:B------:R-:W-:-:S02]  /*2c20*/  LEA.HI.X.SX32 R147, R44, UR7, 0x1, P6 ;  /* 0x000000072c937c11 */ /* 0x000fc4000b0f0eff */
[----:B------:R-:W-:Y:S02]  /*2c30*/  CS2R R42, SRZ ;  /* 0x00000000002a7805 */ /* 0x000fe4000001ff00 */
[----:B------:R-:W-:Y:S01]  /*2c40*/  LEA.HI.X.SX32 R139, R46, UR7, 0x1, P5 ;  /* 0x000000072e8b7c11 */ /* 0x000fe2000a8f0eff */
[----:B------:R-:W-:Y:S01]  /*2c50*/  USGXT.U32 UR6, UR6, 0xe ;  /* 0x0000000e0606789a */ /* 0x000fe20008000000 */
[----:B------:R-:W-:Y:S02]  /*2c60*/  LEA.HI.X.SX32 R151, R48, UR7, 0x1, P4 ;  /* 0x0000000730977c11 */ /* 0x000fe4000a0f0eff */
[----:B------:R-:W-:Y:S02]  /*2c70*/  CS2R R44, SRZ ;  /* 0x00000000002c7805 */ /* 0x000fe4000001ff00 */
[----:B------:R-:W-:Y:S01]  /*2c80*/  LEA.HI.X.SX32 R153, R50, UR7, 0x1, P3 ;  /* 0x0000000732997c11 */ /* 0x000fe200098f0eff */
[----:B------:R-:W-:Y:S01]  /*2c90*/  UIADD3 UR10, UP0, UR6, 0x2, URZ ;  /* 0x00000002060a7890 */ /* 0x000fe2000ff1e03f */
[----:B------:R-:W-:-:S02]  /*2ca0*/  LEA.HI.X.SX32 R157, R52, UR7, 0x1, P2 ;  /* 0x00000007349d7c11 */ /* 0x000fc400090f0eff */
[----:B------:R-:W-:Y:S02]  /*2cb0*/  CS2R R46, SRZ ;  /* 0x00000000002e7805 */ /* 0x000fe4000001ff00 */
[----:B------:R-:W-:Y:S01]  /*2cc0*/  CS2R R48, SRZ ;  /* 0x0000000000307805 */ /* 0x000fe2000001ff00 */
[----:B------:R-:W-:Y:S01]  /*2cd0*/  UIADD3.X UR11, UR5, 0x40000040, URZ, UP0, !UPT ;  /* 0x40000040050b7890 */ /* 0x000fe200087fe43f */
[----:B------:R-:W-:Y:S02]  /*2ce0*/  CS2R R50, SRZ ;  /* 0x0000000000327805 */ /* 0x000fe4000001ff00 */
[----:B------:R-:W-:Y:S02]  /*2cf0*/  CS2R R52, SRZ ;  /* 0x0000000000347805 */ /* 0x000fe4000001ff00 */
[C---:B------:R-:W-:Y:S01]  /*2d00*/  LOP3.LUT R226, R2.reuse, 0x10, RZ, 0x3c, !PT ;  /* 0x0000001002e27812 */ /* 0x040fe200078e3cff */
[----:B------:R-:W-:Y:S01]  /*2d10*/  UIADD3.64 UR18, UR10, 0x2, URZ ;  /* 0x000000020a127897 */ /* 0x000fe2000fffe03f */
[C---:B------:R-:W-:Y:S01]  /*2d20*/  LOP3.LUT R225, R2.reuse, 0x20, RZ, 0x3c, !PT ;  /* 0x0000002002e17812 */ /* 0x040fe200078e3cff */
[----:B------:R-:W-:Y:S01]  /*2d30*/  UIADD3.64 UR22, UR10, 0x4, URZ ;  /* 0x000000040a167897 */ /* 0x000fe2000fffe03f */
[----:B------:R-:W-:-:S02]  /*2d40*/  LOP3.LUT R224, R2, 0x30, RZ, 0x3c, !PT ;  /* 0x0000003002e07812 */ /* 0x000fc400078e3cff */
[C---:B------:R-:W-:Y:S02]  /*2d50*/  LOP3.LUT R223, R2.reuse, 0x40, RZ, 0x3c, !PT ;  /* 0x0000004002df7812 */ /* 0x040fe400078e3cff */
[C---:B------:R-:W-:Y:S02]  /*2d60*/  LOP3.LUT R221, R2.reuse, 0x50, RZ, 0x3c, !PT ;  /* 0x0000005002dd7812 */ /* 0x040fe400078e3cff */
[C---:B------:R-:W-:Y:S02]  /*2d70*/  LOP3.LUT R220, R2.reuse, 0x60, RZ, 0x3c, !PT ;  /* 0x0000006002dc7812 */ /* 0x040fe400078e3cff */
[----:B------:R-:W-:Y:S02]  /*2d80*/  LOP3.LUT R219, R2, 0x70, RZ, 0x3c, !PT ;  /* 0x0000007002db7812 */ /* 0x000fe400078e3cff */
[C---:B------:R-:W-:Y:S02]  /*2d90*/  LOP3.LUT R218, R0.reuse, 0x20, RZ, 0x3c, !PT ;  /* 0x0000002000da7812 */ /* 0x040fe400078e3cff */
[----:B------:R-:W-:-:S02]  /*2da0*/  LOP3.LUT R216, R0, 0x40, RZ, 0x3c, !PT ;  /* 0x0000004000d87812 */ /* 0x000fc400078e3cff */
[----:B------:R-:W-:Y:S02]  /*2db0*/  LOP3.LUT R215, R0, 0x60, RZ, 0x3c, !PT ;  /* 0x0000006000d77812 */ /* 0x000fe400078e3cff */
[----:B------:R-:W-:Y:S01]  /*2dc0*/  LEA.HI.X.SX32 R155, R8, UR7, 0x1, P1 ;  /* 0x00000007089b7c11 */ /* 0x000fe200088f0eff */
[----:B------:R-:W-:-:S06]  /*2dd0*/  UMOV UR7, 0x40000040 ;  /* 0x4000004000077882 */ /* 0x000fcc0000000000 */
.L_x_1:
[C---:B------:R-:W-:Y:S01]  /*2de0*/  ISETP.GT.AND P0, PT, R5.reuse, 0x2, PT ;  /* 0x000000020500780c */ /* 0x040fe20003f04270 */
[----:B------:R-:W-:Y:S01]  /*2df0*/  IMAD.WIDE R8, R230, 0x2, R148 ;  /* 0x00000002e6087825 */ /* 0x000fe200078e0294 */
[----:B------:R-:W-:Y:S01]  /*2e00*/  PRMT R181, RZ, 0x7610, R181 ;  /* 0x00007610ffb57816 */ /* 0x000fe200000000b5 */
[----:B------:R-:W0:Y:S01]  /*2e10*/  LDC R91, c[0x0][0x238] ;  /* 0x00008e00ff5b7b82 */ /* 0x000e220000000800 */
[C---:B------:R-:W-:Y:S02]  /*2e20*/  ISETP.GT.AND P3, PT, R5.reuse, 0x5, PT ;  /* 0x000000050500780c */ /* 0x040fe40003f64270 */
[----:B------:R-:W-:Y:S01]  /*2e30*/  ISETP.GT.AND P2, PT, R5, 0x4, PT ;  /* 0x000000040500780c */ /* 0x000fe20003f44270 */
[----:B------:R-:W-:Y:S01]  /*2e40*/  IMAD.WIDE R14, R233, 0x2, R148 ;  /* 0x00000002e90e7825 */ /* 0x000fe200078e0294 */
[----:B------:R-:W-:Y:S02]  /*2e50*/  PRMT R7, RZ, 0x7610, R7 ;  /* 0x00007610ff077816 */ /* 0x000fe40000000007 */
[C---:B------:R-:W-:Y:S01]  /*2e60*/  ISETP.GT.AND P1, PT, R5.reuse, 0x3, PT ;  /* 0x000000030500780c */ /* 0x040fe20003f24270 */
[----:B------:R-:W-:Y:S01]  /*2e70*/  IMAD.WIDE R12, R232, 0x2, R148 ;  /* 0x00000002e80c7825 */ /* 0x000fe200078e0294 */
[----:B------:R-:W-:Y:S01]  /*2e80*/  PRMT R192, RZ, 0x7610, R192 ;  /* 0x00007610ffc07816 */ /* 0x000fe200000000c0 */
[----:B------:R1:W2:Y:S01]  /*2e90*/  @P0 LDG.E.U16 R181, desc[UR14][R8.64] ;  /* 0x0000000e08b50981 */ /* 0x0002a2000c1e1500 */
[----:B------:R-:W-:Y:S01]  /*2ea0*/  ISETP.GT.AND P0, PT, R5, 0x6, PT ;  /* 0x000000060500780c */ /* 0x000fe20003f04270 */
[----:B------:R-:W-:Y:S01]  /*2eb0*/  IMAD.WIDE R10, R231, 0x2, R148 ;  /* 0x00000002e70a7825 */ /* 0x000fe200078e0294 */
[----:B------:R-:W-:Y:S01]  /*2ec0*/  PRMT R188, RZ, 0x7610, R188 ;  /* 0x00007610ffbc7816 */ /* 0x000fe200000000bc */
[----:B------:R-:W3:Y:S02]  /*2ed0*/  LDC R90, c[0x0][0x238] ;  /* 0x00008e00ff5a7b82 */ /* 0x000ee40000000800 */
[----:B------:R4:W5:Y:S01]  /*2ee0*/  @P2 LDG.E.U16 R7, desc[UR14][R12.64] ;  /* 0x0000000e0c072981 */ /* 0x000962000c1e1500 */
[----:B-1----:R-:W-:-:S03]  /*2ef0*/  PRMT R8, RZ, 0x7610, R8 ;  /* 0x00007610ff087816 */ /* 0x002fc60000000008 */
[----:B------:R-:W5:Y:S01]  /*2f00*/  @P1 LDG.E.U16 R188, desc[UR14][R10.64] ;  /* 0x0000000e0abc1981 */ /* 0x000f62000c1e1500 */
[----:B------:R-:W-:Y:S01]  /*2f10*/  PRMT R9, RZ, 0x7610, R9 ;  /* 0x00007610ff097816 */ /* 0x000fe20000000009 */
[----:B------:R-:W-:Y:S01]  /*2f20*/  IMAD.WIDE R18, R242, 0x2, R148 ;  /* 0x00000002f2127825 */ /* 0x000fe200078e0294 */
[----:B------:R-:W-:Y:S01]  /*2f30*/  PRMT R118, RZ, 0x7610, R118 ;  /* 0x00007610ff767816 */ /* 0x000fe20000000076 */
[----:B------:R-:W1:Y:S01]  /*2f40*/  LDC R94, c[0x0][0x238] ;  /* 0x00008e00ff5e7b82 */ /* 0x000e620000000800 */
[----:B------:R-:W5:Y:S01]  /*2f50*/  @P3 LDG.E.U16 R8, desc[UR14][R14.64] ;  /* 0x0000000e0e083981 */ /* 0x000f62000c1e1500 */
[----:B------:R-:W-:Y:S01]  /*2f60*/  ISETP.GT.AND P3, PT, R5, 0x9, PT ;  /* 0x000000090500780c */ /* 0x000fe20003f64270 */
[----:B----4-:R-:W-:-:S05]  /*2f70*/  IMAD.WIDE R12, R234, 0x2, R148 ;  /* 0x00000002ea0c7825 */ /* 0x010fca00078e0294 */
[----:B------:R4:W5:Y:S01]  /*2f80*/  @P0 LDG.E.U16 R9, desc[UR14][R12.64] ;  /* 0x0000000e0c090981 */ /* 0x000962000c1e1500 */
[--C-:B------:R-:W-:Y:S01]  /*2f90*/  IMAD.WIDE R16, R236, 0x2, R148.reuse ;  /* 0x00000002ec107825 */ /* 0x100fe200078e0294 */
[----:B------:R-:W-:Y:S01]  /*2fa0*/  ISETP.GT.AND P4, PT, R5, 0xb, PT ;  /* 0x0000000b0500780c */ /* 0x000fe20003f84270 */
[----:B------:R-:W1:Y:S02]  /*2fb0*/  LDC R92, c[0x0][0x238] ;  /* 0x00008e00ff5c7b82 */ /* 0x000e640000000800 */
[----:B----4-:R-:W-:Y:S01]  /*2fc0*/  IMAD.WIDE R12, R237, 0x2, R148 ;  /* 0x00000002ed0c7825 */ /* 0x010fe200078e0294 */
[----:B------:R-:W-:-:S05]  /*2fd0*/  PRMT R161, RZ, 0x7610, R161 ;  /* 0x00007610ffa17816 */ /* 0x000fca00000000a1 */
[----:B------:R-:W4:Y:S01]  /*2fe0*/  LDC R95, c[0x0][0x238] ;  /* 0x00008e00ff5f7b82 */ /* 0x000f220000000800 */
[----:B------:R0:W2:Y:S01]  /*2ff0*/  @P3 LDG.E.U16 R192, desc[UR14][R12.64] ;  /* 0x0000000e0cc03981 */ /* 0x0000a2000c1e1500 */
[C---:B------:R-:W-:Y:S02]  /*3000*/  ISETP.GT.AND P3, PT, R5.reuse, 0xe, PT ;  /* 0x0000000e0500780c */ /* 0x040fe40003f64270 */
[C---:B------:R-:W-:Y:S02]  /*3010*/  ISETP.GT.AND P2, PT, R5.reuse, 0x8, PT ;  /* 0x000000080500780c */ /* 0x040fe40003f44270 */
[----:B------:R-:W-:Y:S02]  /*3020*/  ISETP.GT.AND P1, PT, R5, 0x7, PT ;  /* 0x000000070500780c */ /* 0x000fe40003f24270 */
[----:B------:R-:W-:Y:S02]  /*3030*/  PRMT R190, RZ, 0x7610, R190 ;  /* 0x00007610ffbe7816 */ /* 0x000fe400000000be */
[----:B------:R-:W-:Y:S01]  /*3040*/  PRMT R179, RZ, 0x7610, R179 ;  /* 0x00007610ffb37816 */ /* 0x000fe200000000b3 */
[----:B------:R-:W-:Y:S01]  /*3050*/  IMAD.WIDE R22, R252, 0x2, R148 ;  /* 0x00000002fc167825 */ /* 0x000fe200078e0294 */
[----:B0-----:R-:W-:Y:S01]  /*3060*/  PRMT R13, RZ, 0x7610, R13 ;  /* 0x00007610ff0d7816 */ /* 0x001fe2000000000d */
[----:B------:R-:W0:Y:S01]  /*3070*/  LDC R98, c[0x0][0x238] ;  /* 0x00008e00ff627b82 */ /* 0x000e220000000800 */
[----:B------:R-:W-:Y:S01]  /*3080*/  PRMT R10, RZ, 0x7610, R10 ;  /* 0x00007610ff0a7816 */ /* 0x000fe2000000000a */
[----:B------:R-:W-:Y:S01]  /*3090*/  IMAD.WIDE R14, R235, 0x2, R148 ;  /* 0x00000002eb0e7825 */ /* 0x000fe200078e0294 */
[C---:B------:R-:W-:Y:S01]  /*30a0*/  ISETP.GT.AND P0, PT, R5.reuse, 0xa, PT ;  /* 0x0000000a0500780c */ /* 0x040fe20003f04270 */
[----:B------:R3:W5:Y:S04]  /*30b0*/  @P2 LDG.E.U16 R118, desc[UR14][R16.64] ;  /* 0x0000000e10762981 */ /* 0x000768000c1e1500 */
[----:B------:R1:W2:Y:S01]  /*30c0*/  @P3 LDG.E.U16 R13, desc[UR14][R18.64] ;  /* 0x0000000e120d3981 */ /* 0x0002a2000c1e1500 */
[----:B------:R-:W-:-:S02]  /*30d0*/  ISETP.GT.AND P3, PT, R5, 0x11, PT ;  /* 0x000000110500780c */ /* 0x000fc40003f64270 */
[----:B------:R-:W-:Y:S01]  /*30e0*/  PRMT R120, RZ, 0x7610, R120 ;  /* 0x00007610ff787816 */ /* 0x000fe20000000078 */
[----:B------:R1:W2:Y:S01]  /*30f0*/  @P1 LDG.E.U16 R10, desc[UR14][R14.64] ;  /* 0x0000000e0e0a1981 */ /* 0x0002a2000c1e1500 */
[----:B------:R-:W-:Y:S01]  /*3100*/  ISETP.GT.AND P2, PT, R5, 0xd, PT ;  /* 0x0000000d0500780c */ /* 0x000fe20003f44270 */
[--C-:B---3--:R-:W-:Y:S01]  /*3110*/  IMAD.WIDE R16, R239, 0x2, R148.reuse ;  /* 0x00000002ef107825 */ /* 0x108fe200078e0294 */
[----:B------:R-:W-:Y:S01]  /*3120*/  ISETP.GT.AND P1, PT, R5, 0xc, PT ;  /* 0x0000000c0500780c */ /* 0x000fe20003f24270 */
[----:B------:R-:W3:Y:S02]  /*3130*/  LDC R100, c[0x0][0x238] ;  /* 0x00008e00ff647b82 */ /* 0x000ee40000000800 */
[--C-:B-1----:R-:W-:Y:S01]  /*3140*/  IMAD.WIDE R18, R245, 0x2, R148.reuse ;  /* 0x00000002f5127825 */ /* 0x102fe200078e0294 */
[----:B------:R1:W2:Y:S03]  /*3150*/  @P4 LDG.E.U16 R190, desc[UR14][R16.64] ;  /* 0x0000000e10be4981 */ /* 0x0002a6000c1e1500 */
[----:B------:R-:W-:Y:S01]  /*3160*/  IMAD.WIDE R14, R238, 0x2, R148 ;  /* 0x00000002ee0e7825 */ /* 0x000fe200078e0294 */
[----:B------:R-:W2:Y:S01]  /*3170*/  @P3 LDG.E.U16 R161, desc[UR14][R18.64] ;  /* 0x0000000e12a13981 */ /* 0x000ea2000c1e1500 */
[C---:B------:R-:W-:Y:S01]  /*3180*/  ISETP.GT.AND P3, PT, R5.reuse, 0x18, PT ;  /* 0x000000180500780c */ /* 0x040fe20003f64270 */
[----:B------:R-:W3:Y:S01]  /*3190*/  LDC R96, c[0x0][0x238] ;  /* 0x00008e00ff607b82 */ /* 0x000ee20000000800 */
[----:B------:R-:W-:Y:S01]  /*31a0*/  PRMT R12, RZ, 0x7610, R12 ;  /* 0x00007610ff0c7816 */ /* 0x000fe2000000000c */
[----:B------:R4:W2:Y:S01]  /*31b0*/  @P0 LDG.E.U16 R179, desc[UR14][R14.64] ;  /* 0x0000000e0eb30981 */ /* 0x0008a2000c1e1500 */
[----:B------:R-:W-:Y:S01]  /*31c0*/  ISETP.GT.AND P4, PT, R5, 0xf, PT ;  /* 0x0000000f0500780c */ /* 0x000fe20003f84270 */
[----:B-1----:R-:W-:Y:S01]  /*31d0*/  IMAD.WIDE R16, R241, 0x2, R148 ;  /* 0x00000002f1107825 */ /* 0x002fe200078e0294 */
[----:B------:R-:W-:-:S02]  /*31e0*/  PRMT R11, RZ, 0x7610, R11 ;  /* 0x00007610ff0b7816 */ /* 0x000fc4000000000b */
[----:B------:R-:W-:Y:S01]  /*31f0*/  PRMT R121, RZ, 0x7610, R121 ;  /* 0x00007610ff797816 */ /* 0x000fe20000000079 */
[----:B------:R-:W-:Y:S01]  /*3200*/  IMAD.WIDE R88, R249, 0x2, R148 ;  /* 0x00000002f9587825 */ /* 0x000fe200078e0294 */
[----:B------:R1:W2:Y:S01]  /*3210*/  @P2 LDG.E.U16 R12, desc[UR14][R16.64] ;  /* 0x0000000e100c2981 */ /* 0x0002a2000c1e1500 */
[----:B------:R-:W-:Y:S01]  /*3220*/  PRMT R123, RZ, 0x7610, R123 ;  /* 0x00007610ff7b7816 */ /* 0x000fe2000000007b */
[----:B------:R-:W3:Y:S01]  /*3230*/  LDC R99, c[0x0][0x238] ;  /* 0x00008e00ff637b82 */ /* 0x000ee20000000800 */
[--C-:B----4-:R-:W-:Y:S01]  /*3240*/  IMAD.WIDE R14, R240, 0x2, R148.reuse ;  /* 0x00000002f00e7825 */ /* 0x110fe200078e0294 */
[----:B------:R-:W-:Y:S01]  /*3250*/  ISETP.GT.AND P2, PT, R5, 0x10, PT ;  /* 0x000000100500780c */ /* 0x000fe20003f44270 */
[----:B------:R-:W4:Y:S02]  /*3260*/  @P3 LDG.E.U16 R120, desc[UR14][R22.64] ;  /* 0x0000000e16783981 */ /* 0x000f24000c1e1500 */
[----:B------:R-:W-:Y:S02]  /*3270*/  IMAD.SHL.U32 R91, R91, 0x20, RZ ;  /* 0x000000205b5b7824 */ /* 0x000fe400078e00ff */
[----:B------:R0:W2:Y:S01]  /*3280*/  @P1 LDG.E.U16 R11, desc[UR14][R14.64] ;  /* 0x0000000e0e0b1981 */ /* 0x0000a2000c1e1500 */
[----:B-1----:R-:W-:Y:S01]  /*3290*/  IMAD.WIDE R16, R243, 0x2, R148 ;  /* 0x00000002f3107825 */ /* 0x002fe200078e0294 */
[----:B------:R-:W-:Y:S01]  /*32a0*/  ISETP.GT.AND P1, PT, R5, 0x13, PT ;  /* 0x000000130500780c */ /* 0x000fe20003f24270 */
[----:B------:R-:W1:Y:S01]  /*32b0*/  LDC R101, c[0x0][0x238] ;  /* 0x00008e00ff657b82 */ /* 0x000e620000000800 */
[----:B0-----:R-:W-:Y:S01]  /*32c0*/  PRMT R14, RZ, 0x7610, R14 ;  /* 0x00007610ff0e7816 */ /* 0x001fe2000000000e */
[----:B------:R-:W-:Y:S01]  /*32d0*/  IMAD.WIDE R22, R91, 0x2, R148 ;  /* 0x000000025b167825 */ /* 0x000fe200078e0294 */
[----:B------:R-:W-:-:S05]  /*32e0*/  PRMT R119, RZ, 0x7610, R119 ;  /* 0x00007610ff777816 */ /* 0x000fca0000000077 */
[----:B------:R-:W0:Y:S01]  /*32f0*/  LDC R91, c[0x0][0x238] ;  /* 0x00008e00ff5b7b82 */ /* 0x000e220000000800 */
[----:B------:R3:W2:Y:S01]  /*3300*/  @P4 LDG.E.U16 R14, desc[UR14][R16.64] ;  /* 0x0000000e100e4981 */ /* 0x0006a2000c1e1500 */
[----:B------:R-:W-:Y:S01]  /*3310*/  PRMT R15, RZ, 0x7610, R15 ;  /* 0x00007610ff0f7816 */ /* 0x000fe2000000000f */
[----:B------:R-:W-:Y:S01]  /*3320*/  IMAD.WIDE R18, R247, 0x2, R148 ;  /* 0x00000002f7127825 */ /* 0x000fe200078e0294 */
[----:B------:R-:W-:Y:S02]  /*3330*/  PRMT R122, RZ, 0x7610, R122 ;  /* 0x00007610ff7a7816 */ /* 0x000fe4000000007a */
[----:B------:R-:W-:Y:S01]  /*3340*/  PRMT R177, RZ, 0x7610, R177 ;  /* 0x00007610ffb17816 */ /* 0x000fe200000000b1 */
[----:B------:R-:W-:Y:S01]  /*3350*/  IMAD.WIDE R20, R246, 0x2, R148 ;  /* 0x00000002f6147825 */ /* 0x000fe200078e0294 */
[----:B------:R-:W2:Y:S01]  /*3360*/  @P1 LDG.E.U16 R15, desc[UR14][R18.64] ;  /* 0x0000000e120f1981 */ /* 0x000ea2000c1e1500 */
[----:B------:R-:W-:Y:S01]  /*3370*/  PRMT R127, RZ, 0x7610, R127 ;  /* 0x00007610ff7f7816 */ /* 0x000fe2000000007f */
[----:B------:R-:W1:Y:S01]  /*3380*/  LDC R102, c[0x0][0x238] ;  /* 0x00008e00ff667b82 */ /* 0x000e620000000800 */
[----:B---3--:R-:W-:-:S05]  /*3390*/  IMAD.WIDE R16, R244, 0x2, R148 ;  /* 0x00000002f4107825 */ /* 0x008fca00078e0294 */
[----:B------:R3:W4:Y:S01]  /*33a0*/  @P2 LDG.E.U16 R121, desc[UR14][R16.64] ;  /* 0x0000000e10792981 */ /* 0x000722000c1e1500 */
[C---:B------:R-:W-:Y:S01]  /*33b0*/  ISETP.GT.AND P2, PT, R5.reuse, 0x15, PT ;  /* 0x000000150500780c */ /* 0x040fe20003f44270 */
[----:B------:R-:W-:Y:S01]  /*33c0*/  IMAD R90, R90, 0x28, RZ ;  /* 0x000000285a5a7824 */ /* 0x000fe200078e02ff */
[----:B------:R-:W-:Y:S01]  /*33d0*/  ISETP.GT.AND P1, PT, R5, 0x20, PT ;  /* 0x000000200500780c */ /* 0x000fe20003f24270 */
[----:B------:R-:W5:Y:S01]  /*33e0*/  LDC R104, c[0x0][0x238] ;  /* 0x00008e00ff687b82 */ /* 0x000f620000000800 */
[----:B---3--:R-:W-:Y:S01]  /*33f0*/  PRMT R17, RZ, 0x7610, R17 ;  /* 0x00007610ff117816 */ /* 0x008fe20000000011 */
[----:B0-----:R-:W-:Y:S01]  /*3400*/  IMAD R91, R91, 0x19, RZ ;  /* 0x000000195b5b7824 */ /* 0x001fe200078e02ff */
[----:B------:R-:W-:-:S05]  /*3410*/  ISETP.GT.AND P0, PT, R5, RZ, PT ;  /* 0x000000ff0500720c */ /* 0x000fca0003f04270 */
[----:B------:R-:W0:Y:S02]  /*3420*/  LDC R106, c[0x0][0x238] ;  /* 0x00008e00ff6a7b82 */ /* 0x000e240000000800 */
[----:B------:R3:W2:Y:S01]  /*3430*/  @P2 LDG.E.U16 R17, desc[UR14][R88.64] ;  /* 0x0000000e58112981 */ /* 0x0006a2000c1e1500 */
[----:B------:R-:W-:-:S03]  /*3440*/  ISETP.GT.AND P3, PT, R5, 0x28, PT ;  /* 0x000000280500780c */ /* 0x000fc60003f64270 */
[----:B------:R1:W2:Y:S01]  /*3450*/  @P1 LDG.E.U16 R123, desc[UR14][R22.64] ;  /* 0x0000000e167b1981 */ /* 0x0002a2000c1e1500 */
[----:B------:R-:W-:Y:S01]  /*3460*/  ISETP.GT.AND P4, PT, R5, 0x12, PT ;  /* 0x000000120500780c */ /* 0x000fe20003f84270 */
[----:B------:R-:W0:Y:S02]  /*3470*/  LDC R108, c[0x0][0x238] ;  /* 0x00008e00ff6c7b82 */ /* 0x000e240000000800 */
[----:B------:R-:W4:Y:S01]  /*3480*/  @P0 LDG.E.U16 R119, desc[UR14][R148.64] ;  /* 0x0000000e94770981 */ /* 0x000f22000c1e1500 */
[----:B---3--:R-:W-:-:S05]  /*3490*/  IMAD.WIDE R88, R90, 0x2, R148 ;  /* 0x000000025a587825 */ /* 0x008fca00078e0294 */
[----:B------:R-:W3:Y:S01]  /*34a0*/  LDC R90, c[0x0][0x238] ;  /* 0x00008e00ff5a7b82 */ /* 0x000ee20000000800 */
[----:B-1----:R-:W-:Y:S01]  /*34b0*/  IMAD.WIDE R22, R91, 0x2, R148 ;  /* 0x000000025b167825 */ /* 0x002fe200078e0294 */
[----:B------:R-:W-:Y:S01]  /*34c0*/  ISETP.GT.AND P0, PT, R5, 0x14, PT ;  /* 0x000000140500780c */ /* 0x000fe20003f04270 */
[----:B------:R-:W2:Y:S01]  /*34d0*/  @P3 LDG.E.U16 R122, desc[UR14][R88.64] ;  /* 0x0000000e587a3981 */ /* 0x000ea2000c1e1500 */
[----:B------:R-:W-:-:S03]  /*34e0*/  PRMT R16, RZ, 0x7610, R16 ;  /* 0x00007610ff107816 */ /* 0x000fc60000000010 */
[----:B------:R1:W2:Y:S01]  /*34f0*/  @P4 LDG.E.U16 R177, desc[UR14][R20.64] ;  /* 0x0000000e14b14981 */ /* 0x0002a2000c1e1500 */
[----:B------:R-:W0:Y:S01]  /*3500*/  LDC R91, c[0x0][0x238] ;  /* 0x00008e00ff5b7b82 */ /* 0x000e220000000800 */
[C---:B------:R-:W-:Y:S02]  /*3510*/  ISETP.GT.AND P3, PT, R5.reuse, 0x30, PT ;  /* 0x000000300500780c */ /* 0x040fe40003f64270 */
[----:B------:R-:W-:Y:S02]  /*3520*/  ISETP.GT.AND P4, PT, R5, 0x38, PT ;  /* 0x000000380500780c */ /* 0x000fe40003f84270 */
[----:B------:R-:W-:Y:S02]  /*3530*/  PRMT R126, RZ, 0x7610, R126 ;  /* 0x00007610ff7e7816 */ /* 0x000fe4000000007e */
[----:B------:R-:W-:Y:S01]  /*3540*/  PRMT R163, RZ, 0x7610, R163 ;  /* 0x00007610ffa37816 */ /* 0x000fe200000000a3 */
[----:B------:R-:W4:Y:S01]  /*3550*/  LDC R110, c[0x0][0x238] ;  /* 0x00008e00ff6e7b82 */ /* 0x000f220000000800 */
[----:B-1----:R-:W-:-:S05]  /*3560*/  IMAD.WIDE R20, R248, 0x2, R148 ;  /* 0x00000002f8147825 */ /* 0x002fca00078e0294 */
[----:B------:R1:W2:Y:S01]  /*3570*/  @P0 LDG.E.U16 R16, desc[UR14][R20.64] ;  /* 0x0000000e14100981 */ /* 0x0002a2000c1e1500 */
[----:B---3--:R-:W-:Y:S01]  /*3580*/  IMAD R90, R90, 0x30, RZ ;  /* 0x000000305a5a7824 */ /* 0x008fe200078e02ff */
[----:B------:R-:W-:-:S03]  /*3590*/  ISETP.GT.AND P0, PT, R5, 0x16, PT ;  /* 0x000000160500780c */ /* 0x000fc60003f04270 */
[----:B------:R-:W-:Y:S02]  /*35a0*/  IMAD.WIDE R88, R90, 0x2, R148 ;  /* 0x000000025a587825 */ /* 0x000fe400078e0294 */
[----:B------:R-:W3:Y:S02]  /*35b0*/  LDC R90, c[0x0][0x238] ;  /* 0x00008e00ff5a7b82 */ /* 0x000ee40000000800 */
[----:B0-----:R-:W-:Y:S01]  /*35c0*/  IMAD R91, R91, 0x38, RZ ;  /* 0x000000385b5b7824 */ /* 0x001fe200078e02ff */
[----:B------:R0:W2:Y:S01]  /*35d0*/  @P3 LDG.E.U16 R127, desc[UR14][R88.64] ;  /* 0x0000000e587f3981 */ /* 0x0000a2000c1e1500 */
[----:B------:R-:W-:Y:S01]  /*35e0*/  PRMT R18, RZ, 0x7610, R18 ;  /* 0x00007610ff127816 */ /* 0x000fe20000000012 */
[----:B------:R-:W-:Y:S02]  /*35f0*/  IMAD R94, R94, 0x1c, RZ ;  /* 0x0000001c5e5e7824 */ /* 0x000fe400078e02ff */
[----:B-1----:R-:W-:Y:S01]  /*3600*/  IMAD.WIDE R20, R250, 0x2, R148 ;  /* 0x00000002fa147825 */ /* 0x002fe200078e0294 */
[----:B------:R-:W-:-:S04]  /*3610*/  ISETP.GT.AND P1, PT, R5, 0x19, PT ;  /* 0x000000190500780c */ /* 0x000fc80003f24270 */
[----:B------:R-:W2:Y:S01]  /*3620*/  @P0 LDG.E.U16 R18, desc[UR14][R20.64] ;  /* 0x0000000e14120981 */ /* 0x000ea2000c1e1500 */
[----:B0-----:R-:W-:Y:S01]  /*3630*/  IMAD.WIDE R88, R91, 0x2, R148 ;  /* 0x000000025b587825 */ /* 0x001fe200078e0294 */
[----:B------:R-:W-:-:S04]  /*3640*/  ISETP.GT.AND P0, PT, R5, 0x17, PT ;  /* 0x000000170500780c */ /* 0x000fc80003f04270 */
[----:B------:R0:W2:Y:S01]  /*3650*/  @P4 LDG.E.U16 R126, desc[UR14][R88.64] ;  /* 0x0000000e587e4981 */ /* 0x0000a2000c1e1500 */
[----:B------:R-:W-:-:S03]  /*3660*/  PRMT R19, RZ, 0x7610, R19 ;  /* 0x00007610ff137816 */ /* 0x000fc60000000013 */
[----:B------:R1:W2:Y:S01]  /*3670*/  @P1 LDG.E.U16 R163, desc[UR14][R22.64] ;  /* 0x0000000e16a31981 */ /* 0x0002a2000c1e1500 */
[--C-:B0-----:R-:W-:Y:S02]  /*3680*/  IMAD.WIDE R88, R94, 0x2, R148.reuse ;  /* 0x000000025e587825 */ /* 0x101fe400078e0294 */
[----:B------:R-:W0:Y:S02]  /*3690*/  LDC R94, c[0x0][0x238] ;  /* 0x00008e00ff5e7b82 */ /* 0x000e240000000800 */
[----:B------:R-:W-:-:S04]  /*36a0*/  IMAD.WIDE R20, R251, 0x2, R148 ;  /* 0x00000002fb147825 */ /* 0x000fc800078e0294 */
[----:B---3--:R-:W-:Y:S01]  /*36b0*/  IMAD R90, R90, 0x1a, RZ ;  /* 0x0000001a5a5a7824 */ /* 0x008fe200078e02ff */
[----:B------:R-:W3:Y:S01]  /*36c0*/  @P0 LDG.E.U16 R19, desc[UR14][R20.64] ;  /* 0x0000000e14130981 */ /* 0x000ee2000c1e1500 */
[----:B------:R-:W-:Y:S02]  /*36d0*/  ISETP.GT.AND P0, PT, R5, 0x1, PT ;  /* 0x000000010500780c */ /* 0x000fe40003f04270 */
[----:B-1----:R-:W-:Y:S02]  /*36e0*/  IMAD.WIDE R22, R90, 0x2, R148 ;  /* 0x000000025a167825 */ /* 0x002fe400078e0294 */
[----:B------:R-:W1:Y:S01]  /*36f0*/  LDC R90, c[0x0][0x238] ;  /* 0x00008e00ff5a7b82 */ /* 0x000e620000000800 */
[----:B------:R-:W-:Y:S01]  /*3700*/  PRMT R129, RZ, 0x7610, R129 ;  /* 0x00007610ff817816 */ /* 0x000fe20000000081 */
[----:B------:R-:W-:-:S07]  /*3710*/  IMAD.WIDE R92, R92, 0x2, R148 ;  /* 0x000000025c5c7825 */ /* 0x000fce00078e0294 */
[----:B------:R0:W3:Y:S02]  /*3720*/  @P0 LDG.E.U16 R129, desc[UR14][R92.64] ;  /* 0x0000000e5c810981 */ /* 0x0000e4000c1e1500 */
[----:B0-----:R-:W-:-:S04]  /*3730*/  IMAD R94, R94, 0x1e, RZ ;  /* 0x0000001e5e5e7824 */ /* 0x001fc800078e02ff */
[----:B------:R-:W-:Y:S02]  /*3740*/  IMAD.WIDE R92, R94, 0x2, R148 ;  /* 0x000000025e5c7825 */ /* 0x000fe400078e0294 */
[----:B------:R-:W0:Y:S01]  /*3750*/  LDC R94, c[0x0][0x238] ;  /* 0x00008e00ff5e7b82 */ /* 0x000e220000000800 */
[C---:B------:R-:W-:Y:S02]  /*3760*/  ISETP.GT.AND P1, PT, R5.reuse, 0x1b, PT ;  /* 0x0000001b0500780c */ /* 0x040fe40003f24270 */
[----:B------:R-:W-:Y:S01]  /*3770*/  ISETP.GT.AND P2, PT, R5, 0x1a, PT ;  /* 0x0000001a0500780c */ /* 0x000fe20003f44270 */
[----:B-1----:R-:W-:Y:S01]  /*3780*/  IMAD R90, R90, 0x1b, RZ ;  /* 0x0000001b5a5a7824 */ /* 0x002fe200078e02ff */
[----:B------:R-:W-:Y:S01]  /*3790*/  PRMT R20, RZ, 0x7610, R20 ;  /* 0x00007610ff147816 */ /* 0x000fe20000000014 */
[----:B------:R-:W-:Y:S01]  /*37a0*/  IMAD R95, R95, 0x1d, RZ ;  /* 0x0000001d5f5f7824 */ /* 0x000fe200078e02ff */
[----:B------:R-:W-:Y:S01]  /*37b0*/  PRMT R178, RZ, 0x7610, R178 ;  /* 0x00007610ffb27816 */ /* 0x000fe200000000b2 */
[----:B------:R-:W-:Y:S01]  /*37c0*/  IMAD.WIDE R90, R90, 0x2, R148 ;  /* 0x000000025a5a7825 */ /* 0x000fe200078e0294 */
[----:B------:R-:W-:-:S05]  /*37d0*/  ISETP.GT.AND P3, PT, R5, 0x1d, PT ;  /* 0x0000001d0500780c */ /* 0x000fca0003f64270 */
[----:B------:R1:W3:Y:S04]  /*37e0*/  @P1 LDG.E.U16 R20, desc[UR14][R90.64] ;  /* 0x0000000e5a141981 */ /* 0x0002e8000c1e1500 */
[----:B------:R5:W3:Y:S01]  /*37f0*/  @P2 LDG.E.U16 R178, desc[UR14][R22.64] ;  /* 0x0000000e16b22981 */ /* 0x000ae2000c1e1500 */
[----:B-1----:R-:W-:Y:S02]  /*3800*/  IMAD.WIDE R90, R95, 0x2, R148 ;  /* 0x000000025f5a7825 */ /* 0x002fe400078e0294 */
[----:B------:R-:W1:Y:S01]  /*3810*/  LDC R95, c[0x0][0x238] ;  /* 0x00008e00ff5f7b82 */ /* 0x000e620000000800 */
[----:B-----5:R-:W-:Y:S01]  /*3820*/  PRMT R22, RZ, 0x7610, R22 ;  /* 0x00007610ff167816 */ /* 0x020fe20000000016 */
[----:B0-----:R-:W-:Y:S01]  /*3830*/  IMAD R94, R94, 0x1f, RZ ;  /* 0x0000001f5e5e7824 */ /* 0x001fe200078e02ff */
[----:B------:R-:W-:-:S04]  /*3840*/  ISETP.GT.AND P2, PT, R5, 0x1c, PT ;  /* 0x0000001c0500780c */ /* 0x000fc80003f44270 */
[----:B------:R0:W5:Y:S01]  /*3850*/  @P3 LDG.E.U16 R22, desc[UR14][R90.64] ;  /* 0x0000000e5a163981 */ /* 0x000162000c1e1500 */
[----:B------:R-:W-:Y:S02]  /*3860*/  PRMT R21, RZ, 0x7610, R21 ;  /* 0x00007610ff157816 */ /* 0x000fe40000000015 */
[----:B------:R-:W-:Y:S02]  /*3870*/  ISETP.GT.AND P1, PT, R5, 0x1e, PT ;  /* 0x0000001e0500780c */ /* 0x000fe40003f24270 */
[----:B------:R-:W-:-:S04]  /*3880*/  PRMT R23, RZ, 0x7610, R23 ;  /* 0x00007610ff177816 */ /* 0x000fc80000000017 */
[----:B------:R-:W5:Y:S01]  /*3890*/  @P2 LDG.E.U16 R21, desc[UR14][R88.64] ;  /* 0x0000000e58152981 */ /* 0x000f62000c1e1500 */
[----:B0-----:R-:W-:Y:S02]  /*38a0*/  IMAD.WIDE R90, R94, 0x2, R148 ;  /* 0x000000025e5a7825 */ /* 0x001fe400078e0294 */
[----:B------:R-:W0:Y:S01]  /*38b0*/  LDC R94, c[0x0][0x238] ;  /* 0x00008e00ff5e7b82 */ /* 0x000e220000000800 */
[----:B------:R-:W-:Y:S01]  /*38c0*/  ISETP.GT.AND P2, PT, R5, 0x21, PT ;  /* 0x000000210500780c */ /* 0x000fe20003f44270 */
[----:B-1----:R-:W-:Y:S01]  /*38d0*/  IMAD R95, R95, 0x21, RZ ;  /* 0x000000215f5f7824 */ /* 0x002fe200078e02ff */
[C---:B------:R-:W-:Y:S01]  /*38e0*/  ISETP.GT.AND P0, PT, R5.reuse, 0x1f, PT ;  /* 0x0000001f0500780c */ /* 0x040fe20003f04270 */
[----:B------:R1:W5:Y:S01]  /*38f0*/  @P1 LDG.E.U16 R23, desc[UR14][R92.64] ;  /* 0x0000000e5c171981 */ /* 0x000362000c1e1500 */
[----:B------:R-:W-:Y:S02]  /*3900*/  PRMT R165, RZ, 0x7610, R165 ;  /* 0x00007610ffa57816 */ /* 0x000fe400000000a5 */
[----:B------:R-:W-:Y:S01]  /*3910*/  ISETP.GT.AND P1, PT, R5, 0x22, PT ;  /* 0x000000220500780c */ /* 0x000fe20003f24270 */
[----:B-1----:R-:W-:Y:S01]  /*3920*/  IMAD.WIDE R92, R95, 0x2, R148 ;  /* 0x000000025f5c7825 */ /* 0x002fe200078e0294 */
[----:B------:R-:W-:-:S02]  /*3930*/  PRMT R88, RZ, 0x7610, R88 ;  /* 0x00007610ff587816 */ /* 0x000fc40000000058 */
[----:B------:R-:W-:-:S03]  /*3940*/  PRMT R180, RZ, 0x7610, R180 ;  /* 0x00007610ffb47816 */ /* 0x000fc600000000b4 */
[----:B------:R-:W5:Y:S01]  /*3950*/  @P2 LDG.E.U16 R165, desc[UR14][R92.64] ;  /* 0x0000000e5ca52981 */ /* 0x000f62000c1e1500 */
[----:B------:R-:W-:Y:S01]  /*3960*/  ISETP.GT.AND P2, PT, R5, 0x24, PT ;  /* 0x000000240500780c */ /* 0x000fe20003f44270 */
[----:B0-----:R-:W-:Y:S02]  /*3970*/  IMAD R94, R94, 0x22, RZ ;  /* 0x000000225e5e7824 */ /* 0x001fe400078e02ff */
[----:B------:R0:W5:Y:S01]  /*3980*/  @P0 LDG.E.U16 R88, desc[UR14][R90.64] ;  /* 0x0000000e5a580981 */ /* 0x000162000c1e1500 */
[----:B------:R-:W-:Y:S02]  /*3990*/  IMAD R98, R98, 0x24, RZ ;  /* 0x0000002462627824 */ /* 0x000fe400078e02ff */
[----:B------:R-:W-:-:S05]  /*39a0*/  IMAD.WIDE R94, R94, 0x2, R148 ;  /* 0x000000025e5e7825 */ /* 0x000fca00078e0294 */
[----:B------:R1:W5:Y:S01]  /*39b0*/  @P1 LDG.E.U16 R180, desc[UR14][R94.64] ;  /* 0x0000000e5eb41981 */ /* 0x000362000c1e1500 */
[----:B0-----:R-:W-:Y:S01]  /*39c0*/  PRMT R90, RZ, 0x7610, R90 ;  /* 0x00007610ff5a7816 */ /* 0x001fe2000000005a */
[----:B------:R-:W-:Y:S02]  /*39d0*/  IMAD R100, R100, 0x27, RZ ;  /* 0x0000002764647824 */ /* 0x000fe400078e02ff */
[--C-:B-1----:R-:W-:Y:S01]  /*39e0*/  IMAD.WIDE R94, R98, 0x2, R148.reuse ;  /* 0x00000002625e7825 */ /* 0x102fe200078e0294 */
[----:B------:R-:W-:Y:S01]  /*39f0*/  ISETP.GT.AND P3, PT, R5, 0x23, PT ;  /* 0x000000230500780c */ /* 0x000fe20003f64270 */
[----:B------:R-:W0:Y:S03]  /*3a00*/  LDC R98, c[0x0][0x238] ;  /* 0x00008e00ff627b82 */ /* 0x000e260000000800 */
[----:B------:R1:W5:Y:S02]  /*3a10*/  @P2 LDG.E.U16 R90, desc[UR14][R94.64] ;  /* 0x0000000e5e5a2981 */ /* 0x000364000c1e1500 */
[----:B-1----:R-:W-:-:S03]  /*3a20*/  IMAD.WIDE R94, R100, 0x2, R148 ;  /* 0x00000002645e7825 */ /* 0x002fc600078e0294 */
[----:B------:R-:W1:Y:S01]  /*3a30*/  LDC R100, c[0x0][0x238] ;  /* 0x00008e00ff647b82 */ /* 0x000e620000000800 */
[----:B------:R-:W-:Y:S01]  /*3a40*/  IMAD R96, R96, 0x23, RZ ;  /* 0x0000002360607824 */ /* 0x000fe200078e02ff */
[----:B------:R-:W-:Y:S02]  /*3a50*/  ISETP.GT.AND P1, PT, R5, 0x25, PT ;  /* 0x000000250500780c */ /* 0x000fe40003f24270 */
[----:B------:R-:W-:Y:S01]  /*3a60*/  PRMT R89, RZ, 0x7610, R89 ;  /* 0x00007610ff597816 */ /* 0x000fe20000000059 */
[----:B------:R-:W-:Y:S01]  /*3a70*/  IMAD.WIDE R96, R96, 0x2, R148 ;  /* 0x0000000260607825 */ /* 0x000fe200078e0294 */
[----:B------:R-:W-:-:S03]  /*3a80*/  PRMT R91, RZ, 0x7610, R91 ;  /* 0x00007610ff5b7816 */ /* 0x000fc6000000005b */
[----:B------:R-:W-:Y:S01]  /*3a90*/  IMAD R99, R99, 0x25, RZ ;  /* 0x0000002563637824 */ /* 0x000fe200078e02ff */
[----:B------:R4:W5:Y:S03]  /*3aa0*/  @P3 LDG.E.U16 R89, desc[UR14][R96.64] ;  /* 0x0000000e60593981 */ /* 0x000966000c1e1500 */
[----:B----4-:R-:W-:-:S04]  /*3ab0*/  IMAD.WIDE R96, R99, 0x2, R148 ;  /* 0x0000000263607825 */ /* 0x010fc800078e0294 */
[----:B-1----:R-:W-:Y:S01]  /*3ac0*/  IMAD R100, R100, 0x29, RZ ;  /* 0x0000002964647824 */ /* 0x002fe200078e02ff */
[----:B------:R1:W4:Y:S03]  /*3ad0*/  @P1 LDG.E.U16 R91, desc[UR14][R96.64] ;  /* 0x0000000e605b1981 */ /* 0x000326000c1e1500 */
[----:B-1----:R-:W-:Y:S02]  /*3ae0*/  IMAD.WIDE R96, R100, 0x2, R148 ;  /* 0x0000000264607825 */ /* 0x002fe400078e0294 */
[----:B------:R-:W1:Y:S01]  /*3af0*/  LDC R100, c[0x0][0x238] ;  /* 0x00008e00ff647b82 */ /* 0x000e620000000800 */
[C---:B------:R-:W-:Y:S02]  /*3b00*/  ISETP.GT.AND P0, PT, R5.reuse, 0x29, PT ;  /* 0x000000290500780c */ /* 0x040fe40003f04270 */
[----:B------:R-:W-:Y:S01]  /*3b10*/  ISETP.GT.AND P3, PT, R5, 0x26, PT ;  /* 0x000000260500780c */ /* 0x000fe20003f64270 */
[----:B0-----:R-:W-:Y:S01]  /*3b20*/  IMAD R98, R98, 0x26, RZ ;  /* 0x0000002662627824 */ /* 0x001fe200078e02ff */
[----:B------:R-:W-:Y:S01]  /*3b30*/  PRMT R187, RZ, 0x7610, R187 ;  /* 0x00007610ffbb7816 */ /* 0x000fe200000000bb */
[----:B------:R-:W-:Y:S01]  /*3b40*/  IMAD R101, R101, 0x2a, RZ ;  /* 0x0000002a65657824 */ /* 0x000fe200078e02ff */
[----:B------:R-:W-:Y:S01]  /*3b50*/  PRMT R92, RZ, 0x7610, R92 ;  /* 0x00007610ff5c7816 */ /* 0x000fe2000000005c */
[----:B------:R-:W-:Y:S01]  /*3b60*/  IMAD.WIDE R98, R98, 0x2, R148 ;  /* 0x0000000262627825 */ /* 0x000fe200078e0294 */
[----:B------:R-:W-:-:S05]  /*3b70*/  ISETP.GT.AND P4, PT, R5, 0x27, PT ;  /* 0x000000270500780c */ /* 0x000fca0003f84270 */
[----:B------:R0:W4:Y:S04]  /*3b80*/  @P0 LDG.E.U16 R187, desc[UR14][R96.64] ;  /* 0x0000000e60bb0981 */ /* 0x000128000c1e1500 */
[----:B------:R2:W4:Y:S01]  /*3b90*/  @P3 LDG.E.U16 R92, desc[UR14][R98.64] ;  /* 0x0000000e625c3981 */ /* 0x000522000c1e1500 */
[----:B-1----:R-:W-:Y:S02]  /*3ba0*/  IMAD R100, R100, 0x39, RZ ;  /* 0x0000003964647824 */ /* 0x002fe400078e02ff */
[--C-:B0-----:R-:W-:Y:S02]  /*3bb0*/  IMAD.WIDE R96, R101, 0x2, R148.reuse ;  /* 0x0000000265607825 */ /* 0x101fe400078e0294 */
[----:B------:R-:W0:Y:S02]  /*3bc0*/  LDC R101, c[0x0][0x238] ;  /* 0x00008e00ff657b82 */ /* 0x000e240000000800 */
[----:B--2---:R-:W-:-:S06]  /*3bd0*/  IMAD.WIDE R98, R100, 0x2, R148 ;  /* 0x0000000264627825 */ /* 0x004fcc00078e0294 */
[----:B------:R-:W1:Y:S01]  /*3be0*/  LDC R100, c[0x0][0x238] ;  /* 0x00008e00ff647b82 */ /* 0x000e620000000800 */
[----:B------:R-:W-:Y:S02]  /*3bf0*/  PRMT R93, RZ, 0x7610, R93 ;  /* 0x00007610ff5d7816 */ /* 0x000fe4000000005d */
[----:B------:R-:W-:-:S04]  /*3c00*/  ISETP.GT.AND P1, PT, R5, 0x2a, PT ;  /* 0x0000002a0500780c */ /* 0x000fc80003f24270 */
[----:B------:R-:W2:Y:S01]  /*3c10*/  @P4 LDG.E.U16 R93, desc[UR14][R94.64] ;  /* 0x0000000e5e5d4981 */ /* 0x000ea2000c1e1500 */
[----:B------:R-:W-:Y:S02]  /*3c20*/  ISETP.GT.AND P4, PT, R5, 0x39, PT ;  /* 0x000000390500780c */ /* 0x000fe40003f84270 */
[----:B------:R-:W-:Y:S02]  /*3c30*/  PRMT R182, RZ, 0x7610, R182 ;  /* 0x00007610ffb67816 */ /* 0x000fe400000000b6 */
[----:B------:R-:W-:Y:S01]  /*3c40*/  PRMT R183, RZ, 0x7610, R183 ;  /* 0x00007610ffb77816 */ /* 0x000fe200000000b7 */
[----:B0-----:R-:W-:-:S03]  /*3c50*/  IMAD R101, R101, 0x2b, RZ ;  /* 0x0000002b65657824 */ /* 0x001fc600078e02ff */
[----:B------:R0:W2:Y:S01]  /*3c60*/  @P1 LDG.E.U16 R182, desc[UR14][R96.64] ;  /* 0x0000000e60b61981 */ /* 0x0000a2000c1e1500 */
[----:B------:R-:W-:-:S04]  /*3c70*/  IMAD R102, R102, 0x31, RZ ;  /* 0x0000003166667824 */ /* 0x000fc800078e02ff */
[----:B------:R0:W2:Y:S01]  /*3c80*/  @P4 LDG.E.U16 R183, desc[UR14][R98.64] ;  /* 0x0000000e62b74981 */ /* 0x0000a2000c1e1500 */
[----:B-1----:R-:W-:Y:S02]  /*3c90*/  IMAD R100, R100, 0x2c, RZ ;  /* 0x0000002c64647824 */ /* 0x002fe400078e02ff */
[--C-:B0-----:R-:W-:Y:S02]  /*3ca0*/  IMAD.WIDE R96, R101, 0x2, R148.reuse ;  /* 0x0000000265607825 */ /* 0x101fe400078e0294 */
[----:B------:R-:W0:Y:S02]  /*3cb0*/  LDC R101, c[0x0][0x238] ;  /* 0x00008e00ff657b82 */ /* 0x000e240000000800 */
[----:B------:R-:W-:-:S06]  /*3cc0*/  IMAD.WIDE R98, R100, 0x2, R148 ;  /* 0x0000000264627825 */ /* 0x000fcc00078e0294 */
[----:B------:R-:W1:Y:S01]  /*3cd0*/  LDC R100, c[0x0][0x238] ;  /* 0x00008e00ff647b82 */ /* 0x000e620000000800 */
[----:B------:R-:W-:Y:S01]  /*3ce0*/  IMAD.WIDE R94, R102, 0x2, R148 ;  /* 0x00000002665e7825 */ /* 0x000fe200078e0294 */
[----:B------:R-:W-:-:S06]  /*3cf0*/  ISETP.GT.AND P3, PT, R5, 0x31, PT ;  /* 0x000000310500780c */ /* 0x000fcc0003f64270 */
[----:B------:R-:W3:Y:S01]  /*3d00*/  LDC R102, c[0x0][0x238] ;  /* 0x00008e00ff667b82 */ /* 0x000ee20000000800 */
[C---:B------:R-:W-:Y:S02]  /*3d10*/  ISETP.GT.AND P0, PT, R5.reuse, 0x2b, PT ;  /* 0x0000002b0500780c */ /* 0x040fe40003f04270 */
[----:B------:R-:W-:Y:S02]  /*3d20*/  PRMT R185, RZ, 0x7610, R185 ;  /* 0x00007610ffb97816 */ /* 0x000fe400000000b9 */
[----:B------:R-:W-:-:S04]  /*3d30*/  ISETP.GT.AND P2, PT, R5, 0x2c, PT ;  /* 0x0000002c0500780c */ /* 0x000fc80003f44270 */
[----:B------:R0:W2:Y:S01]  /*3d40*/  @P3 LDG.E.U16 R185, desc[UR14][R94.64] ;  /* 0x0000000e5eb93981 */ /* 0x0000a2000c1e1500 */
[----:B------:R-:W-:Y:S01]  /*3d50*/  ISETP.GT.AND P3, PT, R5, 0x2e, PT ;  /* 0x0000002e0500780c */ /* 0x000fe20003f64270 */
[----:B0-----:R-:W-:Y:S01]  /*3d60*/  IMAD R101, R101, 0x2d, RZ ;  /* 0x0000002d65657824 */ /* 0x001fe200078e02ff */
[----:B------:R-:W-:Y:S02]  /*3d70*/  PRMT R94, RZ, 0x7610, R94 ;  /* 0x00007610ff5e7816 */ /* 0x000fe4000000005e */
[----:B------:R-:W-:Y:S01]  /*3d80*/  PRMT R95, RZ, 0x7610, R95 ;  /* 0x00007610ff5f7816 */ /* 0x000fe2000000005f */
[----:B-1----:R-:W-:-:S03]  /*3d90*/  IMAD R100, R100, 0x2e, RZ ;  /* 0x0000002e64647824 */ /* 0x002fc600078e02ff */
[----:B------:R0:W2:Y:S01]  /*3da0*/  @P0 LDG.E.U16 R94, desc[UR14][R96.64] ;  /* 0x0000000e605e0981 */ /* 0x0000a2000c1e1500 */
[----:B---3--:R-:W-:-:S03]  /*3db0*/  IMAD R102, R102, 0x2f, RZ ;  /* 0x0000002f66667824 */ /* 0x008fc600078e02ff */
[----:B------:R1:W3:Y:S01]  /*3dc0*/  @P2 LDG.E.U16 R95, desc[UR14][R98.64] ;  /* 0x0000000e625f2981 */ /* 0x0002e2000c1e1500 */
[----:B0-----:R-:W-:Y:S01]  /*3dd0*/  PRMT R97, RZ, 0x7610, R97 ;  /* 0x00007610ff617816 */ /* 0x001fe20000000061 */
[----:B-1----:R-:W-:-:S04]  /*3de0*/  IMAD.WIDE R98, R101, 0x2, R148 ;  /* 0x0000000265627825 */ /* 0x002fc800078e0294 */
[----:B------:R-:W-:-:S05]  /*3df0*/  IMAD.WIDE R100, R100, 0x2, R148 ;  /* 0x0000000264647825 */ /* 0x000fca00078e0294 */
[----:B------:R0:W3:Y:S01]  /*3e00*/  @P3 LDG.E.U16 R97, desc[UR14][R100.64] ;  /* 0x0000000e64613981 */ /* 0x0000e2000c1e1500 */
[C---:B------:R-:W-:Y:S01]  /*3e10*/  ISETP.GT.AND P1, PT, R5.reuse, 0x2d, PT ;  /* 0x0000002d0500780c */ /* 0x040fe20003f24270 */
[----:B0-----:R-:W-:Y:S02]  /*3e20*/  IMAD.WIDE R100, R102, 0x2, R148 ;  /* 0x0000000266647825 */ /* 0x001fe400078e0294 */
[----:B------:R-:W0:Y:S01]  /*3e30*/  LDC R102, c[0x0][0x238] ;  /* 0x00008e00ff667b82 */ /* 0x000e220000000800 */
[----:B------:R-:W-:Y:S02]  /*3e40*/  ISETP.GT.AND P0, PT, R5, 0x2f, PT ;  /* 0x0000002f0500780c */ /* 0x000fe40003f04270 */
[----:B------:R-:W-:-:S07]  /*3e50*/  PRMT R96, RZ, 0x7610, R96 ;  /* 0x00007610ff607816 */ /* 0x000fce0000000060 */
[----:B------:R1:W3:Y:S02]  /*3e60*/  @P1 LDG.E.U16 R96, desc[UR14][R98.64] ;  /* 0x0000000e62601981 */ /* 0x0002e4000c1e1500 */
[----:B-1----:R-:W-:Y:S01]  /*3e70*/  PRMT R98, RZ, 0x7610, R98 ;  /* 0x00007610ff627816 */ /* 0x002fe20000000062 */
[----:B0-----:R-:W-:-:S05]  /*3e80*/  IMAD R102, R102, 0x32, RZ ;  /* 0x0000003266667824 */ /* 0x001fca00078e02ff */
[----:B------:R0:W3:Y:S02]  /*3e90*/  @P0 LDG.E.U16 R98, desc[UR14][R100.64] ;  /* 0x0000000e64620981 */ /* 0x0000e4000c1e1500 */
[----:B0-----:R-:W-:Y:S02]  /*3ea0*/  IMAD.WIDE R100, R102, 0x2, R148 ;  /* 0x0000000266647825 */ /* 0x001fe400078e0294 */
[----:B------:R-:W0:Y:S01]  /*3eb0*/  LDC R102, c[0x0][0x238] ;  /* 0x00008e00ff667b82 */ /* 0x000e220000000800 */
[----:B------:R-:W-:Y:S02]  /*3ec0*/  ISETP.GT.AND P1, PT, R5, 0x32, PT ;  /* 0x000000320500780c */ /* 0x000fe40003f24270 */
[----:B------:R-:W-:-:S11]  /*3ed0*/  PRMT R184, RZ, 0x7610, R184 ;  /* 0x00007610ffb87816 */ /* 0x000fd600000000b8 */
[----:B------:R1:W3:Y:S01]  /*3ee0*/  @P1 LDG.E.U16 R184, desc[UR14][R100.64] ;  /* 0x0000000e64b81981 */ /* 0x0002e2000c1e1500 */
[----:B0-----:R-:W-:-:S04]  /*3ef0*/  IMAD R102, R102, 0x33, RZ ;  /* 0x0000003366667824 */ /* 0x001fc800078e02ff */
[----:B-1----:R-:W-:Y:S02]  /*3f00*/  IMAD.WIDE R100, R102, 0x2, R148 ;  /* 0x0000000266647825 */ /* 0x002fe400078e0294 */
[----:B------:R-:W0:Y:S01]  /*3f10*/  LDC R102, c[0x0][0x238] ;  /* 0x00008e00ff667b82 */ /* 0x000e220000000800 */
[C---:B------:R-:W-:Y:S02]  /*3f20*/  ISETP.GT.AND P0, PT, R5.reuse, 0x33, PT ;  /* 0x000000330500780c */ /* 0x040fe40003f04270 */
[----:B------:R-:W-:Y:S02]  /*3f30*/  ISETP.GT.AND P1, PT, R5, 0x34, PT ;  /* 0x000000340500780c */ /* 0x000fe40003f24270 */
[----:B------:R-:W-:Y:S01]  /*3f40*/  PRMT R99, RZ, 0x7610, R99 ;  /* 0x00007610ff637816 */ /* 0x000fe20000000063 */
[----:B------:R-:W-:-:S08]  /*3f50*/  IMAD R104, R104, 0x35, RZ ;  /* 0x0000003568687824 */ /* 0x000fd000078e02ff */
[----:B------:R1:W3:Y:S01]  /*3f60*/  @P0 LDG.E.U16 R99, desc[UR14][R100.64] ;  /* 0x0000000e64630981 */ /* 0x0002e2000c1e1500 */
[----:B0-----:R-:W-:Y:S01]  /*3f70*/  IMAD R102, R102, 0x34, RZ ;  /* 0x0000003466667824 */ /* 0x001fe200078e02ff */
[----:B-1----:R-:W-:-:S03]  /*3f80*/  PRMT R100, RZ, 0x7610, R100 ;  /* 0x00007610ff647816 */ /* 0x002fc60000000064 */
[----:B------:R-:W-:-:S05]  /*3f90*/  IMAD.WIDE R102, R102, 0x2, R148 ;  /* 0x0000000266667825 */ /* 0x000fca00078e0294 */
[----:B------:R0:W3:Y:S02]  /*3fa0*/  @P1 LDG.E.U16 R100, desc[UR14][R102.64] ;  /* 0x0000000e66641981 */ /* 0x0000e4000c1e1500 */
[----:B0-----:R-:W-:Y:S02]  /*3fb0*/  IMAD.WIDE R102, R104, 0x2, R148 ;  /* 0x0000000268667825 */ /* 0x001fe400078e0294 */
        /* <DEDUP_REMOVED lines=42> */
[----:B------:R-:W-:-:S09]  /*4260*/  PRMT R107, RZ, 0x7610, R107 ;  /* 0x00007610ff6b7816 */ /* 0x000fd2000000006b */
[----:B------:R1:W3:Y:S01]  /*4270*/  @P0 LDG.E.U16 R107, desc[UR14][R108.64] ;  /* 0x0000000e6c6b0981 */ /* 0x0002e2000c1e1500 */
[----:B0-----:R-:W-:Y:S01]  /*4280*/  IMAD R110, R110, 0x3f, RZ ;  /* 0x0000003f6e6e7824 */ /* 0x001fe200078e02ff */
[----:B-1----:R-:W-:-:S03]  /*4290*/  PRMT R108, RZ, 0x7610, R108 ;  /* 0x00007610ff6c7816 */ /* 0x002fc6000000006c */
[----:B------:R-:W-:-:S05]  /*42a0*/  IMAD.WIDE R110, R110, 0x2, R148 ;  /* 0x000000026e6e7825 */ /* 0x000fca00078e0294 */
[----:B------:R0:W3:Y:S01]  /*42b0*/  @P1 LDG.E.U16 R108, desc[UR14][R110.64] ;  /* 0x0000000e6e6c1981 */ /* 0x0000e2000c1e1500 */
[----:B------:R-:W-:Y:S01]  /*42c0*/  BAR.SYNC.DEFER_BLOCKING 0x0 ;  /* 0x0000000000007b1d */ /* 0x000fe20000010000 */
[----:B------:R-:W-:Y:S02]  /*42d0*/  ISETP.GE.AND P0, PT, R3, R5, PT ;  /* 0x000000050300720c */ /* 0x000fe40003f06270 */
[----:B------:R-:W-:Y:S01]  /*42e0*/  PRMT R109, RZ, 0x7610, R109 ;  /* 0x00007610ff6d7816 */ /* 0x000fe2000000006d */
[----:B0-----:R-:W-:-:S04]  /*42f0*/  IMAD.WIDE R110, R198, 0x2, R154 ;  /* 0x00000002c66e7825 */ /* 0x001fc800078e029a */
[----:B------:R-:W-:-:S06]  /*4300*/  IMAD.WIDE R112, R198, 0x2, R156 ;  /* 0x00000002c6707825 */ /* 0x000fcc00078e029c */
[----:B------:R0:W3:Y:S02]  /*4310*/  @!P0 LDG.E.U16 R109, desc[UR14][R110.64] ;  /* 0x0000000e6e6d8981 */ /* 0x0000e4000c1e1500 */
[----:B0-----:R-:W-:Y:S02]  /*4320*/  PRMT R110, RZ, 0x7610, R110 ;  /* 0x00007610ff6e7816 */ /* 0x001fe4000000006e */
[----:B------:R-:W-:-:S04]  /*4330*/  PRMT R111, RZ, 0x7610, R111 ;  /* 0x00007610ff6f7816 */ /* 0x000fc8000000006f */
[----:B------:R0:W3:Y:S01]  /*4340*/  @!P0 LDG.E.U16 R110, desc[UR14][R112.64] ;  /* 0x0000000e706e8981 */ /* 0x0000e2000c1e1500 */
[----:B------:R-:W-:-:S04]  /*4350*/  IMAD.WIDE R114, R198, 0x2, R150 ;  /* 0x00000002c6727825 */ /* 0x000fc800078e0296 */
[----:B0-----:R-:W-:-:S05]  /*4360*/  IMAD.WIDE R112, R198, 0x2, R152 ;  /* 0x00000002c6707825 */ /* 0x001fca00078e0298 */
[----:B------:R0:W3:Y:S01]  /*4370*/  @!P0 LDG.E.U16 R111, desc[UR14][R112.64] ;  /* 0x0000000e706f8981 */ /* 0x0000e2000c1e1500 */
[----:B------:R-:W-:Y:S02]  /*4380*/  LOP3.LUT R145, R145, R144, RZ, 0x3c, !PT ;  /* 0x0000009091917212 */ /* 0x000fe400078e3cff */
[----:B0-----:R-:W-:Y:S02]  /*4390*/  PRMT R112, RZ, 0x7610, R112 ;  /* 0x00007610ff707816 */ /* 0x001fe40000000070 */
[----:B------:R-:W-:-:S04]  /*43a0*/  PRMT R113, RZ, 0x7610, R113 ;  /* 0x00007610ff717816 */ /* 0x000fc80000000071 */
[----:B------:R0:W3:Y:S01]  /*43b0*/  @!P0 LDG.E.U16 R112, desc[UR14][R114.64] ;  /* 0x0000000e72708981 */ /* 0x0000e2000c1e1500 */
[----:B------:R-:W-:Y:S01]  /*43c0*/  LOP3.LUT R144, R145, R144, RZ, 0x3c, !PT ;  /* 0x0000009091907212 */ /* 0x000fe200078e3cff */
[----:B------:R-:W-:Y:S01]  /*43d0*/  IMAD.WIDE R116, R198, 0x2, R146 ;  /* 0x00000002c6747825 */ /* 0x000fe200078e0292 */
[----:B------:R-:W-:-:S03]  /*43e0*/  LOP3.LUT R143, R143, R142, RZ, 0x3c, !PT ;  /* 0x0000008e8f8f7212 */ /* 0x000fc600078e3cff */
[----:B0-----:R-:W-:Y:S01]  /*43f0*/  IMAD.WIDE R114, R198, 0x2, R138 ;  /* 0x00000002c6727825 */ /* 0x001fe200078e028a */
[----:B------:R-:W-:-:S04]  /*4400*/  LOP3.LUT R145, R145, R144, RZ, 0x3c, !PT ;  /* 0x0000009091917212 */ /* 0x000fc800078e3cff */
[----:B------:R0:W3:Y:S01]  /*4410*/  @!P0 LDG.E.U16 R113, desc[UR14][R114.64] ;  /* 0x0000000e72718981 */ /* 0x0000e2000c1e1500 */
[----:B------:R-:W-:Y:S02]  /*4420*/  LOP3.LUT R142, R143, R142, RZ, 0x3c, !PT ;  /* 0x0000008e8f8e7212 */ /* 0x000fe400078e3cff */
[----:B0-----:R-:W-:Y:S02]  /*4430*/  PRMT R114, RZ, 0x7610, R114 ;  /* 0x00007610ff727816 */ /* 0x001fe40000000072 */
[----:B------:R-:W-:-:S04]  /*4440*/  PRMT R115, RZ, 0x7610, R115 ;  /* 0x00007610ff737816 */ /* 0x000fc80000000073 */
[----:B------:R0:W3:Y:S01]  /*4450*/  @!P0 LDG.E.U16 R114, desc[UR14][R116.64] ;  /* 0x0000000e74728981 */ /* 0x0000e2000c1e1500 */
[----:B------:R-:W-:Y:S02]  /*4460*/  LOP3.LUT R143, R143, R142, RZ, 0x3c, !PT ;  /* 0x0000008e8f8f7212 */ /* 0x000fe400078e3cff */
[----:B------:R-:W-:Y:S01]  /*4470*/  LOP3.LUT R141, R141, R140, RZ, 0x3c, !PT ;  /* 0x0000008c8d8d7212 */ /* 0x000fe200078e3cff */
[----:B------:R-:W-:Y:S01]  /*4480*/  STS.U16 [R2+UR12], R119 ;  /* 0x0000007702007988 */ /* 0x000fe2000800040c */
[----:B0-----:R-:W-:-:S03]  /*4490*/  IMAD.WIDE R116, R198, 0x2, R144 ;  /* 0x00000002c6747825 */ /* 0x001fc600078e0290 */
[----:B------:R0:W-:Y:S04]  /*44a0*/  STS.U16 [R2+UR12+0x400], R118 ;  /* 0x0004007602007988 */ /* 0x0001e8000800040c */
[----:B------:R1:W3:Y:S01]  /*44b0*/  @!P0 LDG.E.U16 R115, desc[UR14][R116.64] ;  /* 0x0000000e74738981 */ /* 0x0002e2000c1e1500 */
[----:B------:R-:W-:Y:S01]  /*44c0*/  LOP3.LUT R140, R141, R140, RZ, 0x3c, !PT ;  /* 0x0000008c8d8c7212 */ /* 0x000fe200078e3cff */
[----:B0-----:R-:W-:Y:S01]  /*44d0*/  IMAD.WIDE R118, R198, 0x2, R142 ;  /* 0x00000002c6767825 */ /* 0x001fe200078e028e */
[----:B-1----:R-:W-:Y:S02]  /*44e0*/  PRMT R116, RZ, 0x7610, R116 ;  /* 0x00007610ff747816 */ /* 0x002fe40000000074 */
[----:B------:R-:W-:Y:S02]  /*44f0*/  PRMT R117, RZ, 0x7610, R117 ;  /* 0x00007610ff757816 */ /* 0x000fe40000000075 */
[----:B------:R-:W-:-:S02]  /*4500*/  LOP3.LUT R137, R137, R136, RZ, 0x3c, !PT ;  /* 0x0000008889897212 */ /* 0x000fc400078e3cff */
[----:B------:R0:W3:Y:S01]  /*4510*/  @!P0 LDG.E.U16 R116, desc[UR14][R118.64] ;  /* 0x0000000e76748981 */ /* 0x0000e2000c1e1500 */
[----:B------:R-:W-:Y:S02]  /*4520*/  LOP3.LUT R141, R141, R140, RZ, 0x3c, !PT ;  /* 0x0000008c8d8d7212 */ /* 0x000fe400078e3cff */
[----:B------:R-:W-:Y:S01]  /*4530*/  LOP3.LUT R136, R137, R136, RZ, 0x3c, !PT ;  /* 0x0000008889887212 */ /* 0x000fe200078e3cff */
[----:B------:R-:W-:Y:S01]  /*4540*/  STS.U16 [R2+UR12+0x800], R121 ;  /* 0x0008007902007988 */ /* 0x000fe2000800040c */
[----:B0-----:R-:W-:-:S03]  /*4550*/  IMAD.WIDE R118, R198, 0x2, R130 ;  /* 0x00000002c6767825 */ /* 0x001fc600078e0282 */
[----:B------:R0:W-:Y:S01]  /*4560*/  STS.U16 [R2+UR12+0xc00], R120 ;  /* 0x000c007802007988 */ /* 0x0001e2000800040c */
[----:B------:R-:W-:-:S03]  /*4570*/  LOP3.LUT R135, R135, R134, RZ, 0x3c, !PT ;  /* 0x0000008687877212 */ /* 0x000fc600078e3cff */
[----:B------:R1:W3:Y:S01]  /*4580*/  @!P0 LDG.E.U16 R117, desc[UR14][R118.64] ;  /* 0x0000000e76758981 */ /* 0x0002e2000c1e1500 */
[----:B------:R-:W-:Y:S01]  /*4590*/  LOP3.LUT R137, R137, R136, RZ, 0x3c, !PT ;  /* 0x0000008889897212 */ /* 0x000fe200078e3cff */
[----:B0-----:R-:W-:Y:S01]  /*45a0*/  IMAD.WIDE R120, R198, 0x2, R140 ;  /* 0x00000002c6787825 */ /* 0x001fe200078e028c */
[----:B-1----:R-:W-:Y:S02]  /*45b0*/  PRMT R118, RZ, 0x7610, R118 ;  /* 0x00007610ff767816 */ /* 0x002fe40000000076 */
[----:B------:R-:W-:Y:S02]  /*45c0*/  LOP3.LUT R134, R135, R134, RZ, 0x3c, !PT ;  /* 0x0000008687867212 */ /* 0x000fe400078e3cff */
[----:B------:R-:W-:Y:S02]  /*45d0*/  PRMT R119, RZ, 0x7610, R119 ;  /* 0x00007610ff777816 */ /* 0x000fe40000000077 */
[----:B------:R0:W3:Y:S01]  /*45e0*/  @!P0 LDG.E.U16 R118, desc[UR14][R120.64] ;  /* 0x0000000e78768981 */ /* 0x0000e2000c1e1500 */
[----:B------:R-:W-:-:S02]  /*45f0*/  LOP3.LUT R125, R125, R124, RZ, 0x3c, !PT ;  /* 0x0000007c7d7d7212 */ /* 0x000fc400078e3cff */
[----:B------:R-:W-:Y:S02]  /*4600*/  LOP3.LUT R135, R135, R134, RZ, 0x3c, !PT ;  /* 0x0000008687877212 */ /* 0x000fe400078e3cff */
[----:B------:R-:W-:Y:S01]  /*4610*/  LOP3.LUT R124, R125, R124, RZ, 0x3c, !PT ;  /* 0x0000007c7d7c7212 */ /* 0x000fe200078e3cff */
[----:B0-----:R-:W-:Y:S01]  /*4620*/  IMAD.WIDE R120, R198, 0x2, R136 ;  /* 0x00000002c6787825 */ /* 0x001fe200078e0288 */
[----:B------:R-:W-:Y:S01]  /*4630*/  STS.U16 [R2+UR12+0x1000], R123 ;  /* 0x0010007b02007988 */ /* 0x000fe2000800040c */
[----:B------:R-:W-:-:S03]  /*4640*/  LOP3.LUT R133, R133, R132, RZ, 0x3c, !PT ;  /* 0x0000008485857212 */ /* 0x000fc600078e3cff */
[----:B------:R0:W3:Y:S01]  /*4650*/  @!P0 LDG.E.U16 R119, desc[UR14][R120.64] ;  /* 0x0000000e78778981 */ /* 0x0000e2000c1e1500 */
[----:B------:R-:W-:-:S03]  /*4660*/  LOP3.LUT R125, R125, R124, RZ, 0x3c, !PT ;  /* 0x0000007c7d7d7212 */ /* 0x000fc600078e3cff */
[----:B------:R1:W-:Y:S01]  /*4670*/  STS.U16 [R2+UR12+0x1400], R122 ;  /* 0x0014007a02007988 */ /* 0x0003e2000800040c */
[----:B------:R-:W-:Y:S02]  /*4680*/  LOP3.LUT R132, R133, R132, RZ, 0x3c, !PT ;  /* 0x0000008485847212 */ /* 0x000fe400078e3cff */
[----:B0-----:R-:W-:Y:S01]  /*4690*/  PRMT R120, RZ, 0x7610, R120 ;  /* 0x00007610ff787816 */ /* 0x001fe20000000078 */
[----:B-1----:R-:W-:Y:S01]  /*46a0*/  IMAD.WIDE R122, R198, 0x2, R134 ;  /* 0x00000002c67a7825 */ /* 0x002fe200078e0286 */
[----:B------:R-:W-:-:S04]  /*46b0*/  PRMT R121, RZ, 0x7610, R121 ;  /* 0x00007610ff797816 */ /* 0x000fc80000000079 */
[----:B------:R0:W3:Y:S01]  /*46c0*/  @!P0 LDG.E.U16 R120, desc[UR14][R122.64] ;  /* 0x0000000e7a788981 */ /* 0x0000e2000c1e1500 */
[----:B------:R-:W-:-:S03]  /*46d0*/  LOP3.LUT R133, R133, R132, RZ, 0x3c, !PT ;  /* 0x0000008485857212 */ /* 0x000fc600078e3cff */
[----:B------:R-:W-:Y:S01]  /*46e0*/  STS.U16 [R2+UR12+0x1800], R127 ;  /* 0x0018007f02007988 */ /* 0x000fe2000800040c */
[----:B0-----:R-:W-:-:S03]  /*46f0*/  IMAD.WIDE R122, R198, 0x2, R124 ;  /* 0x00000002c67a7825 */ /* 0x001fc600078e027c */
[----:B------:R0:W-:Y:S04]  /*4700*/  STS.U16 [R2+UR12+0x1c00], R126 ;  /* 0x001c007e02007988 */ /* 0x0001e8000800040c */
[----:B------:R1:W3:Y:S04]  /*4710*/  @!P0 LDG.E.U16 R121, desc[UR14][R122.64] ;  /* 0x0000000e7a798981 */ /* 0x0002e8000c1e1500 */
[----:B------:R5:W-:Y:S01]  /*4720*/  STS.U16 [R226+UR12+0x80], R129 ;  /* 0x00008081e2007988 */ /* 0x000be2000800040c */
[----:B0-----:R-:W-:Y:S01]  /*4730*/  IMAD.WIDE R126, R198, 0x2, R132 ;  /* 0x00000002c67e7825 */ /* 0x001fe200078e0284 */
[----:B-1----:R-:W-:-:S03]  /*4740*/  PRMT R122, RZ, 0x7610, R122 ;  /* 0x00007610ff7a7816 */ /* 0x002fc6000000007a */
[----:B-----5:R-:W-:Y:S02]  /*4750*/  IMAD.MOV.U32 R129, RZ, RZ, R128 ;  /* 0x000000ffff817224 */ /* 0x020fe400078e0080 */
[----:B------:R-:W-:Y:S01]  /*4760*/  IMAD.MOV.U32 R128, RZ, RZ, R194 ;  /* 0x000000ffff807224 */ /* 0x000fe200078e00c2 */
[----:B------:R0:W5:Y:S01]  /*4770*/  @!P0 LDG.E.U16 R122, desc[UR14][R126.64] ;  /* 0x0000000e7e7a8981 */ /* 0x000162000c1e1500 */
[----:B------:R-:W-:Y:S02]  /*4780*/  PRMT R123, RZ, 0x7610, R123 ;  /* 0x00007610ff7b7816 */ /* 0x000fe4000000007b */
[----:B0-----:R-:W-:Y:S01]  /*4790*/  IMAD.WIDE R126, R198, 0x2, R128 ;  /* 0x00000002c67e7825 */ /* 0x001fe200078e0280 */
[----:B------:R0:W-:Y:S04]  /*47a0*/  STS.U16 [R226+UR12+0x480], R192 ;  /* 0x000480c0e2007988 */ /* 0x0001e8000800040c */
[----:B------:R1:W5:Y:S01]  /*47b0*/  @!P0 LDG.E.U16 R123, desc[UR14][R126.64] ;  /* 0x0000000e7e7b8981 */ /* 0x000362000c1e1500 */
[----:B0-----:R-:W-:Y:S01]  /*47c0*/  PRMT R192, RZ, 0x7610, R192 ;  /* 0x00007610ffc07816 */ /* 0x001fe200000000c0 */
[----:B-1----:R-:W-:-:S02]  /*47d0*/  IMAD.MOV.U32 R126, RZ, RZ, R158 ;  /* 0x000000ffff7e7224 */ /* 0x002fc400078e009e */
[----:B------:R-:W-:Y:S02]  /*47e0*/  IMAD.MOV.U32 R127, RZ, RZ, R159 ;  /* 0x000000ffff7f7224 */ /* 0x000fe400078e009f */
[C---:B------:R-:W-:Y:S01]  /*47f0*/  IMAD.WIDE R158, R198.reuse, 0x2, R126 ;  /* 0x00000002c69e7825 */ /* 0x040fe200078e027e */
[----:B------:R0:W-:Y:S04]  /*4800*/  STS.U16 [R226+UR12+0x880], R161 ;  /* 0x000880a1e2007988 */ /* 0x0001e8000800040c */
[----:B------:R1:W5:Y:S02]  /*4810*/  @!P0 LDG.E.U16 R192, desc[UR14][R158.64] ;  /* 0x0000000e9ec08981 */ /* 0x000364000c1e1500 */
[--C-:B-1----:R-:W-:Y:S02]  /*4820*/  IMAD.MOV.U32 R158, RZ, RZ, R193.reuse ;  /* 0x000000ffff9e7224 */ /* 0x102fe400078e00c1 */
[----:B------:R-:W-:Y:S01]  /*4830*/  IMAD.MOV.U32 R159, RZ, RZ, R160 ;  /* 0x000000ffff9f7224 */ /* 0x000fe200078e00a0 */
[----:B------:R-:W-:Y:S01]  /*4840*/  PRMT R193, RZ, 0x7610, R193 ;  /* 0x00007610ffc17816 */ /* 0x000fe200000000c1 */
[----:B0-----:R-:W-:Y:S01]  /*4850*/  IMAD.WIDE R160, R198, 0x2, R158 ;  /* 0x00000002c6a07825 */ /* 0x001fe200078e029e */
[----:B------:R0:W-:Y:S04]  /*4860*/  STS.U16 [R226+UR12+0xc80], R163 ;  /* 0x000c80a3e2007988 */ /* 0x0001e8000800040c */
[----:B------:R1:W5:Y:S01]  /*4870*/  @!P0 LDG.E.U16 R193, desc[UR14][R160.64] ;  /* 0x0000000ea0c18981 */ /* 0x000362000c1e1500 */
[----:B------:R-:W-:Y:S01]  /*4880*/  PRMT R194, RZ, 0x7610, R194 ;  /* 0x00007610ffc27816 */ /* 0x000fe200000000c2 */
[----:B-1----:R-:W-:-:S02]  /*4890*/  IMAD.MOV.U32 R160, RZ, RZ, R191 ;  /* 0x000000ffffa07224 */ /* 0x002fc400078e00bf */
[----:B------:R-:W-:Y:S02]  /*48a0*/  IMAD.MOV.U32 R161, RZ, RZ, R162 ;  /* 0x000000ffffa17224 */ /* 0x000fe400078e00a2 */
[----:B0-----:R-:W-:Y:S01]  /*48b0*/  IMAD.WIDE R162, R198, 0x2, R160 ;  /* 0x00000002c6a27825 */ /* 0x001fe200078e02a0 */
[----:B------:R0:W-:Y:S04]  /*48c0*/  STS.U16 [R226+UR12+0x1080], R165 ;  /* 0x001080a5e2007988 */ /* 0x0001e8000800040c */
[----:B------:R1:W5:Y:S01]  /*48d0*/  @!P0 LDG.E.U16 R194, desc[UR14][R162.64] ;  /* 0x0000000ea2c28981 */ /* 0x000362000c1e1500 */
[----:B------:R-:W-:Y:S01]  /*48e0*/  PRMT R202, RZ, 0x7610, R202 ;  /* 0x00007610ffca7816 */ /* 0x000fe200000000ca */
[----:B-1----:R-:W-:Y:S02]  /*48f0*/  IMAD.MOV.U32 R162, RZ, RZ, R189 ;  /* 0x000000ffffa27224 */ /* 0x002fe400078e00bd */
[----:B------:R-:W-:-:S02]  /*4900*/  IMAD.MOV.U32 R163, RZ, RZ, R164 ;  /* 0x000000ffffa37224 */ /* 0x000fc400078e00a4 */
[----:B0-----:R-:W-:Y:S01]  /*4910*/  IMAD.WIDE R164, R198, 0x2, R162 ;  /* 0x00000002c6a47825 */ /* 0x001fe200078e02a2 */
[----:B------:R-:W-:-:S04]  /*4920*/  PRMT R207, RZ, 0x7610, R207 ;  /* 0x00007610ffcf7816 */ /* 0x000fc800000000cf */
[----:B------:R0:W5:Y:S02]  /*4930*/  @!P0 LDG.E.U16 R202, desc[UR14][R164.64] ;  /* 0x0000000ea4ca8981 */ /* 0x000164000c1e1500 */
[----:B0-----:R-:W-:Y:S02]  /*4940*/  IMAD.MOV.U32 R164, RZ, RZ, R167 ;  /* 0x000000ffffa47224 */ /* 0x001fe400078e00a7 */
[----:B------:R-:W-:Y:S02]  /*4950*/  IMAD.MOV.U32 R165, RZ, RZ, R166 ;  /* 0x000000ffffa57224 */ /* 0x000fe400078e00a6 */
[----:B------:R-:W-:Y:S01]  /*4960*/  IMAD.WIDE R166, R198, 0x2, R164 ;  /* 0x00000002c6a67825 */ /* 0x000fe200078e02a4 */
        /* <DEDUP_REMOVED lines=20> */
[----:B----4-:R-:W-:Y:S04]  /*4ab0*/  STS.U16 [R226+UR12+0x1480], R187 ;  /* 0x001480bbe2007988 */ /* 0x010fe8000800040c */
[----:B------:R0:W4:Y:S04]  /*4ac0*/  @!P0 LDG.E.U16 R227, desc[UR14][R174.64] ;  /* 0x0000000eaee38981 */ /* 0x000128000c1e1500 */
[----:B--2---:R-:W-:Y:S04]  /*4ad0*/  STS.U16 [R226+UR12+0x1880], R185 ;  /* 0x001880b9e2007988 */ /* 0x004fe8000800040c */
[----:B------:R-:W-:Y:S01]  /*4ae0*/  STS.U16 [R226+UR12+0x1c80], R183 ;  /* 0x001c80b7e2007988 */ /* 0x000fe2000800040c */
[----:B0-----:R-:W-:-:S02]  /*4af0*/  IMAD.MOV.U32 R174, RZ, RZ, R195 ;  /* 0x000000ffffae7224 */ /* 0x001fc400078e00c3 */
[----:B------:R-:W-:Y:S01]  /*4b00*/  IMAD.MOV.U32 R175, RZ, RZ, R176 ;  /* 0x000000ffffaf7224 */ /* 0x000fe200078e00b0 */
[----:B------:R0:W-:Y:S01]  /*4b10*/  STS.U16 [R225+UR12+0x900], R177 ;  /* 0x000900b1e1007988 */ /* 0x0001e2000800040c */
[----:B------:R-:W-:Y:S01]  /*4b20*/  PRMT R195, RZ, 0x7610, R195 ;  /* 0x00007610ffc37816 */ /* 0x000fe200000000c3 */
[----:B0-----:R-:W-:Y:S02]  /*4b30*/  IMAD.WIDE R176, R198, 0x2, R174 ;  /* 0x00000002c6b07825 */ /* 0x001fe400078e02ae */
[----:B------:R-:W-:Y:S04]  /*4b40*/  STS.U16 [R225+UR12+0x500], R179 ;  /* 0x000500b3e1007988 */ /* 0x000fe8000800040c */
[----:B------:R0:W2:Y:S04]  /*4b50*/  @!P0 LDG.E.U16 R195, desc[UR14][R176.64] ;  /* 0x0000000eb0c38981 */ /* 0x0000a8000c1e1500 */
[----:B------:R1:W-:Y:S01]  /*4b60*/  STS.U16 [R225+UR12+0xd00], R178 ;  /* 0x000d00b2e1007988 */ /* 0x0003e2000800040c */
[----:B0-----:R-:W-:-:S02]  /*4b70*/  IMAD.MOV.U32 R176, RZ, RZ, R197 ;  /* 0x000000ffffb07224 */ /* 0x001fc400078e00c5 */
[--C-:B------:R-:W-:Y:S01]  /*4b80*/  IMAD.MOV.U32 R177, RZ, RZ, R196.reuse ;  /* 0x000000ffffb17224 */ /* 0x100fe200078e00c4 */
[----:B------:R-:W-:Y:S01]  /*4b90*/  PRMT R196, RZ, 0x7610, R196 ;  /* 0x00007610ffc47816 */ /* 0x000fe200000000c4 */
[----:B-1----:R-:W-:Y:S01]  /*4ba0*/  IMAD.WIDE R178, R198, 0x2, R176 ;  /* 0x00000002c6b27825 */ /* 0x002fe200078e02b0 */
[----:B------:R-:W-:Y:S04]  /*4bb0*/  STS.U16 [R225+UR12+0x100], R181 ;  /* 0x000100b5e1007988 */ /* 0x000fe8000800040c */
[----:B------:R0:W4:Y:S01]  /*4bc0*/  @!P0 LDG.E.U16 R196, desc[UR14][R178.64] ;  /* 0x0000000eb2c48981 */ /* 0x000122000c1e1500 */
[----:B------:R-:W-:-:S03]  /*4bd0*/  PRMT R197, RZ, 0x7610, R197 ;  /* 0x00007610ffc57816 */ /* 0x000fc600000000c5 */
[----:B------:R1:W-:Y:S01]  /*4be0*/  STS.U16 [R225+UR12+0x1100], R180 ;  /* 0x001100b4e1007988 */ /* 0x0003e2000800040c */
[----:B0-----:R-:W-:Y:S02]  /*4bf0*/  IMAD.MOV.U32 R178, RZ, RZ, R200 ;  /* 0x000000ffffb27224 */ /* 0x001fe400078e00c8 */
[----:B------:R-:W-:Y:S02]  /*4c00*/  IMAD.MOV.U32 R179, RZ, RZ, R199 ;  /* 0x000000ffffb37224 */ /* 0x000fe400078e00c7 */
[----:B-1----:R-:W-:Y:S01]  /*4c10*/  IMAD.WIDE R180, R198, 0x2, R178 ;  /* 0x00000002c6b47825 */ /* 0x002fe200078e02b2 */
[----:B------:R0:W-:Y:S04]  /*4c20*/  STS.U16 [R225+UR12+0x1500], R182 ;  /* 0x001500b6e1007988 */ /* 0x0001e8000800040c */
[----:B------:R1:W4:Y:S01]  /*4c30*/  @!P0 LDG.E.U16 R197, desc[UR14][R180.64] ;  /* 0x0000000eb4c58981 */ /* 0x000322000c1e1500 */
[----:B------:R-:W-:Y:S01]  /*4c40*/  PRMT R199, RZ, 0x7610, R199 ;  /* 0x00007610ffc77816 */ /* 0x000fe200000000c7 */
[----:B-1----:R-:W-:-:S02]  /*4c50*/  IMAD.MOV.U32 R180, RZ, RZ, R203 ;  /* 0x000000ffffb47224 */ /* 0x002fc400078e00cb */
[----:B------:R-:W-:Y:S02]  /*4c60*/  IMAD.MOV.U32 R181, RZ, RZ, R201 ;  /* 0x000000ffffb57224 */ /* 0x000fe400078e00c9 */
[----:B0-----:R-:W-:Y:S01]  /*4c70*/  IMAD.WIDE R182, R198, 0x2, R180 ;  /* 0x00000002c6b67825 */ /* 0x001fe200078e02b4 */
[----:B---3--:R0:W-:Y:S04]  /*4c80*/  STS.U16 [R225+UR12+0x1900], R184 ;  /* 0x001900b8e1007988 */ /* 0x0081e8000800040c */
[----:B------:R1:W3:Y:S01]  /*4c90*/  @!P0 LDG.E.U16 R199, desc[UR14][R182.64] ;  /* 0x0000000eb6c78981 */ /* 0x0002e2000c1e1500 */
[----:B------:R-:W-:Y:S01]  /*4ca0*/  PRMT R200, RZ, 0x7610, R200 ;  /* 0x00007610ffc87816 */ /* 0x000fe200000000c8 */
[----:B-1----:R-:W-:Y:S02]  /*4cb0*/  IMAD.MOV.U32 R182, RZ, RZ, R205 ;  /* 0x000000ffffb67224 */ /* 0x002fe400078e00cd */
[----:B------:R-:W-:-:S02]  /*4cc0*/  IMAD.MOV.U32 R183, RZ, RZ, R204 ;  /* 0x000000ffffb77224 */ /* 0x000fc400078e00cc */
[C---:B0-----:R-:W-:Y:S01]  /*4cd0*/  IMAD.WIDE R184, R198.reuse, 0x2, R182 ;  /* 0x00000002c6b87825 */ /* 0x041fe200078e02b6 */
[----:B------:R0:W-:Y:S04]  /*4ce0*/  STS.U16 [R225+UR12+0x1d00], R186 ;  /* 0x001d00bae1007988 */ /* 0x0001e8000800040c */
[----:B------:R1:W4:Y:S01]  /*4cf0*/  @!P0 LDG.E.U16 R200, desc[UR14][R184.64] ;  /* 0x0000000eb8c88981 */ /* 0x000322000c1e1500 */
[----:B------:R-:W-:Y:S01]  /*4d00*/  PRMT R201, RZ, 0x7610, R201 ;  /* 0x00007610ffc97816 */ /* 0x000fe200000000c9 */
[----:B-1----:R-:W-:Y:S02]  /*4d10*/  IMAD.MOV.U32 R184, RZ, RZ, R209 ;  /* 0x000000ffffb87224 */ /* 0x002fe400078e00d1 */
[----:B------:R-:W-:Y:S02]  /*4d20*/  IMAD.MOV.U32 R185, RZ, RZ, R208 ;  /* 0x000000ffffb97224 */ /* 0x000fe400078e00d0 */
[----:B0-----:R-:W-:Y:S01]  /*4d30*/  IMAD.WIDE R186, R198, 0x2, R184 ;  /* 0x00000002c6ba7825 */ /* 0x001fe200078e02b8 */
[----:B------:R0:W-:Y:S04]  /*4d40*/  STS.U16 [R224+UR12+0x180], R188 ;  /* 0x000180bce0007988 */ /* 0x0001e8000800040c */
[----:B------:R1:W3:Y:S01]  /*4d50*/  @!P0 LDG.E.U16 R201, desc[UR14][R186.64] ;  /* 0x0000000ebac98981 */ /* 0x0002e2000c1e1500 */
[----:B------:R-:W-:Y:S01]  /*4d60*/  PRMT R203, RZ, 0x7610, R203 ;  /* 0x00007610ffcb7816 */ /* 0x000fe200000000cb */
[----:B-1----:R-:W-:-:S02]  /*4d70*/  IMAD.MOV.U32 R186, RZ, RZ, R211 ;  /* 0x000000ffffba7224 */ /* 0x002fc400078e00d3 */
[----:B------:R-:W-:Y:S02]  /*4d80*/  IMAD.MOV.U32 R187, RZ, RZ, R210 ;  /* 0x000000ffffbb7224 */ /* 0x000fe400078e00d2 */
[----:B0-----:R-:W-:Y:S01]  /*4d90*/  IMAD.WIDE R188, R198, 0x2, R186 ;  /* 0x00000002c6bc7825 */ /* 0x001fe200078e02ba */
[----:B------:R0:W-:Y:S04]  /*4da0*/  STS.U16 [R224+UR12+0x580], R190 ;  /* 0x000580bee0007988 */ /* 0x0001e8000800040c */
[----:B------:R1:W3:Y:S01]  /*4db0*/  @!P0 LDG.E.U16 R203, desc[UR14][R188.64] ;  /* 0x0000000ebccb8981 */ /* 0x0002e2000c1e1500 */
[----:B------:R-:W-:Y:S01]  /*4dc0*/  PRMT R204, RZ, 0x7610, R204 ;  /* 0x00007610ffcc7816 */ /* 0x000fe200000000cc */
[----:B-1----:R-:W-:Y:S02]  /*4dd0*/  IMAD.MOV.U32 R188, RZ, RZ, R214 ;  /* 0x000000ffffbc7224 */ /* 0x002fe400078e00d6 */
[----:B------:R-:W-:-:S02]  /*4de0*/  IMAD.MOV.U32 R189, RZ, RZ, R213 ;  /* 0x000000ffffbd7224 */ /* 0x000fc400078e00d5 */
[----:B0-----:R-:W-:-:S05]  /*4df0*/  IMAD.WIDE R190, R198, 0x2, R188 ;  /* 0x00000002c6be7825 */ /* 0x001fca00078e02bc */
[----:B------:R-:W3:Y:S04]  /*4e00*/  @!P0 LDG.E.U16 R204, desc[UR14][R190.64] ;  /* 0x0000000ebecc8981 */ /* 0x000ee8000c1e1500 */
[----:B------:R-:W-:Y:S04]  /*4e10*/  STS.U16 [R224+UR12+0x980], R15 ;  /* 0x0009800fe0007988 */ /* 0x000fe8000800040c */
        /* <DEDUP_REMOVED lines=29> */
[----:B------:R0:W-:Y:S04]  /*4ff0*/  STS.U16 [R219+UR12+0x380], R10 ;  /* 0x0003800adb007988 */ /* 0x0001e8000800040c */
        /* <DEDUP_REMOVED lines=11> */
[----:B-----5:R-:W-:Y:S04]  /*50b0*/  STS.U16 [R0+UR12+0x5000], R193 ;  /* 0x005000c100007988 */ /* 0x020fe8000800040c */
[----:B------:R-:W-:Y:S04]  /*50c0*/  STS.U16 [R0+UR12+0x5400], R212 ;  /* 0x005400d400007988 */ /* 0x000fe8000800040c */
[----:B--2---:R-:W-:Y:S01]  /*50d0*/  STS.U16 [R0+UR12+0x5800], R195 ;  /* 0x005800c300007988 */ /* 0x004fe2000800040c */
[----:B------:R-:W-:-:S03]  /*50e0*/  UMOV UR4, UR13 ;  /* 0x0000000d00047c82 */ /* 0x000fc60008000000 */
[----:B----4-:R-:W-:Y:S04]  /*50f0*/  STS.U16 [R0+UR12+0x5c00], R200 ;  /* 0x005c00c800007988 */ /* 0x010fe8000800040c */
[----:B------:R-:W-:Y:S04]  /*5100*/  STS.U16 [R218+UR12+0x4100], R110 ;  /* 0x0041006eda007988 */ /* 0x000fe8000800040c */
[----:B------:R-:W-:Y:S04]  /*5110*/  STS.U16 [R218+UR12+0x4500], R114 ;  /* 0x00450072da007988 */ /* 0x000fe8000800040c */
[----:B------:R-:W-:Y:S04]  /*5120*/  STS.U16 [R218+UR12+0x4900], R118 ;  /* 0x00490076da007988 */ /* 0x000fe8000800040c */
[----:B------:R-:W-:Y:S04]  /*5130*/  STS.U16 [R218+UR12+0x4d00], R122 ;  /* 0x004d007ada007988 */ /* 0x000fe8000800040c */
[----:B------:R-:W-:Y:S04]  /*5140*/  STS.U16 [R218+UR12+0x5100], R194 ;  /* 0x005100c2da007988 */ /* 0x000fe8000800040c */
[----:B------:R-:W-:Y:S04]  /*5150*/  STS.U16 [R218+UR12+0x5500], R217 ;  /* 0x005500d9da007988 */ /* 0x000fe8000800040c */
[----:B------:R-:W-:Y:S04]  /*5160*/  STS.U16 [R218+UR12+0x5900], R196 ;  /* 0x005900c4da007988 */ /* 0x000fe8000800040c */
[----:B---3--:R-:W-:Y:S04]  /*5170*/  STS.U16 [R218+UR12+0x5d00], R201 ;  /* 0x005d00c9da007988 */ /* 0x008fe8000800040c */
        /* <DEDUP_REMOVED lines=15> */
[----:B------:R2:W-:Y:S01]  /*5270*/  STS.U16 [R215+UR12+0x5f00], R204 ;  /* 0x005f00ccd7007988 */ /* 0x0005e2000800040c */
[----:B------:R3:W-:Y:S06]  /*5280*/  MEMBAR.ALL.CTA ;  /* 0x0000000000007992 */ /* 0x0007ec0000008000 */
[----:B---3--:R-:W3:Y:S02]  /*5290*/  FENCE.VIEW.ASYNC.S ;  /* 0x00000000000073c6 */ /* 0x008ee40000000000 */
[----:B---3--:R-:W-:Y:S06]  /*52a0*/  BAR.SYNC.DEFER_BLOCKING 0x0 ;  /* 0x0000000000007b1d */ /* 0x008fec0000010000 */
[----:B------:R-:W-:Y:S01]  /*52b0*/  UMOV UR5, 0x40000040 ;  /* 0x4000004000057882 */ /* 0x000fe20000000000 */
[----:B------:R-:W-:-:S06]  /*52c0*/  WARPGROUP.ARRIVE ;  /* 0x00000000000079c5 */ /* 0x000fcc0000000000 */
[----:B------:R-:W-:Y:S04]  /*52d0*/  HGMMA.64x64x16.F32 R56, gdesc[UR4].tnspA, R56 ;  /* 0x20e00000043879f0 */ /* 0x000fe80008700838 */
[----:B------:R-:W-:Y:S01]  /*52e0*/  HGMMA.64x64x16.F32 R56, gdesc[UR8].tnspA, R56 ;  /* 0x20e00000083879f0 */ /* 0x000fe20008700838 */
[----:B------:R-:W-:-:S03]  /*52f0*/  UMOV UR26, UR6 ;  /* 0x00000006001a7c82 */ /* 0x000fc60008000000 */
[----:B------:R-:W-:Y:S01]  /*5300*/  HGMMA.64x64x16.F32 R56, gdesc[UR16].tnspA, R56 ;  /* 0x20e00000103879f0 */ /* 0x000fe20008700838 */
[----:B------:R-:W-:-:S03]  /*5310*/  UMOV UR27, UR7 ;  /* 0x00000007001b7c82 */ /* 0x000fc60008000000 */
[----:B------:R-:W-:Y:S04]  /*5320*/  HGMMA.64x64x16.F32 R56, gdesc[UR20].tnspA, R56 ;  /* 0x20e00000143879f0 */ /* 0x000fe80008700838 */
[----:B------:R-:W-:Y:S01]  /*5330*/  HGMMA.64x64x16.F32 R24, gdesc[UR24].tnspA, R24 ;  /* 0x20e00000181879f0 */ /* 0x000fe20008700818 */
[----:B------:R-:W-:Y:S01]  /*5340*/  UMOV UR30, UR10 ;  /* 0x0000000a001e7c82 */ /* 0x000fe20008000000 */
[----:B------:R-:W-:Y:S02]  /*5350*/  UMOV UR31, UR11 ;  /* 0x0000000b001f7c82 */ /* 0x000fe40008000000 */
[----:B------:R-:W-:Y:S01]  /*5360*/  HGMMA.64x64x16.F32 R24, gdesc[UR28].tnspA, R24 ;  /* 0x20e000001c1879f0 */ /* 0x000fe20008700818 */
[----:B------:R-:W-:Y:S01]  /*5370*/  UMOV UR34, UR18 ;  /* 0x0000001200227c82 */ /* 0x000fe20008000000 */
[----:B------:R-:W-:-:S02]  /*5380*/  UMOV UR35, UR19 ;  /* 0x0000001300237c82 */ /* 0x000fc40008000000 */
[----:B------:R-:W-:Y:S01]  /*5390*/  HGMMA.64x64x16.F32 R24, gdesc[UR32].tnspA, R24 ;  /* 0x20e00000201879f0 */ /* 0x000fe20008700818 */
[----:B------:R-:W-:Y:S01]  /*53a0*/  UMOV UR38, UR22 ;  /* 0x0000001600267c82 */ /* 0x000fe20008000000 */
[----:B------:R-:W-:Y:S01]  /*53b0*/  UMOV UR39, UR23 ;  /* 0x0000001700277c82 */ /* 0x000fe20008000000 */
[----:B------:R-:W-:Y:S02]  /*53c0*/  VIADD R6, R6, 0xffffffff ;  /* 0xffffffff06067836 */ /* 0x000fe40000000000 */
[----:B0-----:R-:W-:-:S03]  /*53d0*/  IMAD.WIDE R10, R206, 0x2, R124 ;  /* 0x00000002ce0a7825 */ /* 0x001fc600078e027c */
[----:B------:R-:W-:Y:S01]  /*53e0*/  ISETP.NE.U32.AND P0, PT, R6, RZ, PT ;  /* 0x000000ff0600720c */ /* 0x000fe20003f05070 */
[C---:B------:R-:W-:Y:S01]  /*53f0*/  IMAD.WIDE R8, R206.reuse, 0x2, R134 ;  /* 0x00000002ce087825 */ /* 0x040fe200078e0286 */
[----:B------:R-:W-:Y:S03]  /*5400*/  HGMMA.64x64x16.F32 R24, gdesc[UR36].tnspA, R24, gsb0 ;  /* 0x20e00000241879f0 */ /* 0x000fe60008000818 */
[----:B------:R-:W-:-:S04]  /*5410*/  IMAD.WIDE R176, R206, 0x2, R176 ;  /* 0x00000002ceb07825 */ /* 0x000fc800078e02b0 */
[----:B------:R-:W-:-:S04]  /*5420*/  IMAD.WIDE R174, R206, 0x2, R174 ;  /* 0x00000002ceae7825 */ /* 0x000fc800078e02ae */
[----:B------:R-:W-:Y:S02]  /*5430*/  IMAD.MOV.U32 R125, RZ, RZ, R10 ;  /* 0x000000ffff7d7224 */ /* 0x000fe400078e000a */
[----:B------:R-:W-:Y:S02]  /*5440*/  IMAD.MOV.U32 R124, RZ, RZ, R11 ;  /* 0x000000ffff7c7224 */ /* 0x000fe400078e000b */
[----:B------:R-:W-:Y:S02]  /*5450*/  IMAD.MOV.U32 R135, RZ, RZ, R8 ;  /* 0x000000ffff877224 */ /* 0x000fe400078e0008 */
[----:B------:R-:W-:Y:S02]  /*5460*/  IMAD.MOV.U32 R134, RZ, RZ, R9 ;  /* 0x000000ffff867224 */ /* 0x000fe400078e0009 */
[----:B------:R-:W-:-:S04]  /*5470*/  IMAD.WIDE R172, R206, 0x2, R172 ;  /* 0x00000002ceac7825 */ /* 0x000fc800078e02ac */
[----:B------:R-:W-:-:S04]  /*5480*/  IMAD.WIDE R10, R206, 0x2, R136 ;  /* 0x00000002ce0a7825 */ /* 0x000fc800078e0288 */
[----:B------:R-:W-:-:S04]  /*5490*/  IMAD.WIDE R8, R206, 0x2, R140 ;  /* 0x00000002ce087825 */ /* 0x000fc800078e028c */
[----:B------:R-:W-:-:S04]  /*54a0*/  IMAD.WIDE R170, R206, 0x2, R170 ;  /* 0x00000002ceaa7825 */ /* 0x000fc800078e02aa */
[----:B-1----:R-:W-:Y:S02]  /*54b0*/  IMAD.MOV.U32 R197, RZ, RZ, R176 ;  /* 0x000000ffffc57224 */ /* 0x002fe400078e00b0 */
[----:B------:R-:W-:-:S04]  /*54c0*/  IMAD.WIDE R168, R206, 0x2, R168 ;  /* 0x00000002cea87825 */ /* 0x000fc800078e02a8 */
[----:B------:R-:W-:-:S04]  /*54d0*/  IMAD.WIDE R188, R206, 0x2, R188 ;  /* 0x00000002cebc7825 */ /* 0x000fc800078e02bc */
[----:B------:R-:W-:Y:S02]  /*54e0*/  IMAD.MOV.U32 R176, RZ, RZ, R175 ;  /* 0x000000ffffb07224 */ /* 0x000fe400078e00af */
[----:B------:R-:W-:-:S04]  /*54f0*/  IMAD.WIDE R166, R206, 0x2, R166 ;  /* 0x00000002cea67825 */ /* 0x000fc800078e02a6 */
[----:B------:R-:W-:-:S04]  /*5500*/  IMAD.WIDE R160, R206, 0x2, R160 ;  /* 0x00000002cea07825 */ /* 0x000fc800078e02a0 */
[----:B------:R-:W-:Y:S02]  /*5510*/  IMAD.MOV.U32 R195, RZ, RZ, R174 ;  /* 0x000000ffffc37224 */ /* 0x000fe400078e00ae */
[----:B------:R-:W-:Y:S02]  /*5520*/  IMAD.MOV.U32 R175, RZ, RZ, R172 ;  /* 0x000000ffffaf7224 */ /* 0x000fe400078e00ac */
[----:B------:R-:W-:-:S04]  /*5530*/  IMAD.WIDE R164, R206, 0x2, R164 ;  /* 0x00000002cea47825 */ /* 0x000fc800078e02a4 */
[----:B------:R-:W-:-:S04]  /*5540*/  IMAD.WIDE R162, R206, 0x2, R162 ;  /* 0x00000002cea27825 */ /* 0x000fc800078e02a2 */
[----:B------:R-:W-:-:S04]  /*5550*/  IMAD.WIDE R158, R206, 0x2, R158 ;  /* 0x00000002ce9e7825 */ /* 0x000fc800078e029e */
[----:B------:R-:W-:-:S04]  /*5560*/  IMAD.WIDE R128, R206, 0x2, R128 ;  /* 0x00000002ce807825 */ /* 0x000fc800078e0280 */
[----:B------:R-:W-:Y:S02]  /*5570*/  IMAD.MOV.U32 R137, RZ, RZ, R10 ;  /* 0x000000ffff897224 */ /* 0x000fe400078e000a */
[----:B------:R-:W-:Y:S02]  /*5580*/  IMAD.MOV.U32 R136, RZ, RZ, R11 ;  /* 0x000000ffff887224 */ /* 0x000fe400078e000b */
[----:B------:R-:W-:Y:S02]  /*5590*/  IMAD.MOV.U32 R141, RZ, RZ, R8 ;  /* 0x000000ffff8d7224 */ /* 0x000fe400078e0008 */
[----:B------:R-:W-:Y:S01]  /*55a0*/  IMAD.MOV.U32 R140, RZ, RZ, R9 ;  /* 0x000000ffff8c7224 */ /* 0x000fe200078e0009 */
[----:B------:R-:W-:Y:S02]  /*55b0*/  WARPGROUP.DEPBAR.LE gsb0, 0x0 ;  /* 0x00008000000079c5 */ /* 0x000fe40000010000 */
[----:B------:R-:W-:-:S04]  /*55c0*/  IMAD.WIDE R186, R206, 0x2, R186 ;  /* 0x00000002ceba7825 */ /* 0x000fc800078e02ba */
[----:B------:R-:W-:-:S04]  /*55d0*/  IMAD.WIDE R184, R206, 0x2, R184 ;  /* 0x00000002ceb87825 */ /* 0x000fc800078e02b8 */
[----:B------:R-:W-:-:S04]  /*55e0*/  IMAD.WIDE R182, R206, 0x2, R182 ;  /* 0x00000002ceb67825 */ /* 0x000fc800078e02b6 */
        /* <DEDUP_REMOVED lines=11> */
[----:B------:R-:W-:Y:S02]  /*56a0*/  IMAD.MOV.U32 R170, RZ, RZ, R169 ;  /* 0x000000ffffaa7224 */ /* 0x000fe400078e00a9 */
[----:B------:R-:W-:Y:S02]  /*56b0*/  IMAD.MOV.U32 R168, RZ, RZ, R167 ;  /* 0x000000ffffa87224 */ /* 0x000fe400078e00a7 */
[----:B------:R-:W-:-:S02]  /*56c0*/  IMAD.MOV.U32 R191, RZ, RZ, R160 ;  /* 0x000000ffffbf7224 */ /* 0x000fc400078e00a0 */
        /* <DEDUP_REMOVED lines=12> */
[----:B--2---:R-:W-:Y:S02]  /*5790*/  IMAD.MOV.U32 R204, RZ, RZ, R183 ;  /* 0x000000ffffcc7224 */ /* 0x004fe400078e00b7 */
        /* <DEDUP_REMOVED lines=13> */
[----:B------:R-:W-:-:S04]  /*5870*/  IMAD.WIDE R130, R206, 0x2, R130 ;  /* 0x00000002ce827825 */ /* 0x000fc800078e0282 */
[----:B------:R-:W-:Y:S02]  /*5880*/  IMAD.MOV.U32 R143, RZ, RZ, R10 ;  /* 0x000000ffff8f7224 */ /* 0x000fe400078e000a */
        /* <DEDUP_REMOVED lines=9> */
[----:B------:R-:W-:-:S04]  /*5920*/  IMAD.WIDE R148, R229, 0x2, R148 ;  /* 0x00000002e5947825 */ /* 0x000fc800078e0294 */
[----:B------:R-:W-:Y:S01]  /*5930*/  VIADD R5, R5, 0xffffffc0 ;  /* 0xffffffc005057836 */ /* 0x000fe20000000000 */
[----:B------:R-:W-:Y:S06]  /*5940*/  @P0 BRA `(.L_x_1) ;  /* 0xffffffd400240947 */ /* 0x000fec000383ffff */
[----:B------:R-:W-:Y:S02]  /*5950*/  F2FP.F16.F32.PACK_AB R55, R55, R54 ;  /* 0x000000363737723e */ /* 0x000fe400000000ff */
[----:B------:R-:W-:Y:S02]  /*5960*/  F2FP.F16.F32.PACK_AB R51, R51, R50 ;  /* 0x000000323333723e */ /* 0x000fe400000000ff */
[----:B------:R-:W-:Y:S02]  /*5970*/  F2FP.F16.F32.PACK_AB R47, R47, R46 ;  /* 0x0000002e2f2f723e */ /* 0x000fe400000000ff */
[----:B------:R-:W-:Y:S02]  /*5980*/  F2FP.F16.F32.PACK_AB R43, R43, R42 ;  /* 0x0000002a2b2b723e */ /* 0x000fe400000000ff */
[----:B------:R-:W-:Y:S02]  /*5990*/  F2FP.F16.F32.PACK_AB R39, R39, R38 ;  /* 0x000000262727723e */ /* 0x000fe400000000ff */
[----:B------:R-:W-:-:S02]  /*59a0*/  F2FP.F16.F32.PACK_AB R35, R35, R34 ;  /* 0x000000222323723e */ /* 0x000fc400000000ff */
        /* <DEDUP_REMOVED lines=25> */
[----:B------:R-:W-:-:S07]  /*5b40*/  F2FP.F16.F32.PACK_AB R24, R57, R56 ;  /* 0x000000383918723e */ /* 0x000fce00000000ff */
.L_x_0:
[----:B------:R-:W0:Y:S01]  /*5b50*/  S2R R12, SR_TID.X ;  /* 0x00000000000c7919 */ /* 0x000e220000002100 */
[----:B------:R-:W-:Y:S01]  /*5b60*/  ULDC.64 UR6, c[0x0][0x228] ;  /* 0x00008a0000067ab9 */ /* 0x000fe20000000a00 */
[----:B------:R-:W-:Y:S01]  /*5b70*/  ULDC UR4, c[0x0][0x244] ;  /* 0x0000910000047ab9 */ /* 0x000fe20000000800 */
[----:B------:R-:W-:Y:S01]  /*5b80*/  BAR.SYNC.DEFER_BLOCKING 0x0 ;  /* 0x0000000000007b1d */ /* 0x000fe20000010000 */
[----:B------:R-:W-:Y:S01]  /*5b90*/  ISETP.GE.AND P0, PT, R228, UR6, PT ;  /* 0x00000006e4007c0c */ /* 0x000fe2000bf06270 */
[C---:B------:R-:W-:Y:S02]  /*5ba0*/  VIADD R6, R4.reuse, 0x2 ;  /* 0x0000000204067836 */ /* 0x040fe40000000000 */
[----:B------:R-:W-:Y:S02]  /*5bb0*/  VIADD R7, R4, 0x1 ;  /* 0x0000000104077836 */ /* 0x000fe40000000000 */
[----:B------:R-:W-:Y:S01]  /*5bc0*/  ULDC UR6, c[0x0][0x248] ;  /* 0x0000920000067ab9 */ /* 0x000fe20000000800 */
[----:B------:R-:W-:Y:S01]  /*5bd0*/  ISETP.LT.AND P1, PT, R6, UR7, !P0 ;  /* 0x0000000706007c0c */ /* 0x000fe2000c721270 */
[----:B------:R-:W1:Y:S01]  /*5be0*/  S2R R5, SR_TID.X ;  /* 0x0000000000057919 */ /* 0x000e620000002100 */
[----:B------:R-:W-:Y:S01]  /*5bf0*/  VIADD R6, R4, 0x3 ;  /* 0x0000000304067836 */ /* 0x000fe20000000000 */
[----:B------:R-:W-:-:S04]  /*5c00*/  ISETP.LT.AND P2, PT, R7, UR7, !P0 ;  /* 0x0000000707007c0c */ /* 0x000fc8000c741270 */
[----:B------:R-:W-:Y:S01]  /*5c10*/  ISETP.LT.AND P5, PT, R6, UR7, !P0 ;  /* 0x0000000706007c0c */ /* 0x000fe2000c7a1270 */
[C---:B0-----:R-:W-:Y:S02]  /*5c20*/  IMAD.SHL.U32 R2, R12.reuse, 0x40, RZ ;  /* 0x000000400c027824 */ /* 0x041fe400078e00ff */
[----:B------:R-:W-:-:S03]  /*5c30*/  IMAD.SHL.U32 R0, R12, 0x10, RZ ;  /* 0x000000100c007824 */ /* 0x000fc600078e00ff */
[----:B------:R-:W-:Y:S01]  /*5c40*/  LOP3.LUT R3, R2, 0x400, RZ, 0xc0, !PT ;  /* 0x0000040002037812 */ /* 0x000fe200078ec0ff */
[----:B------:R-:W-:Y:S01]  /*5c50*/  IMAD.SHL.U32 R2, R12, 0x8, RZ ;  /* 0x000000080c027824 */ /* 0x000fe200078e00ff */
[----:B------:R-:W-:-:S04]  /*5c60*/  LOP3.LUT R0, R0, 0xf0, RZ, 0xc0, !PT ;  /* 0x000000f000007812 */ /* 0x000fc800078ec0ff */
[----:B------:R-:W-:Y:S01]  /*5c70*/  IADD3 R3, R3, UR12, R0 ;  /* 0x0000000c03037c10 */ /* 0x000fe2000fffe000 */
[----:B------:R-:W-:Y:S01]  /*5c80*/  VIADD R0, R4, 0x4 ;  /* 0x0000000404007836 */ /* 0x000fe20000000000 */
[----:B------:R-:W-:Y:S02]  /*5c90*/  LOP3.LUT R2, R2, 0x300, RZ, 0xc0, !PT ;  /* 0x0000030002027812 */ /* 0x000fe400078ec0ff */
[----:B-1----:R-:W-:Y:S02]  /*5ca0*/  LOP3.LUT R5, R5, 0x7f, RZ, 0xc0, !PT ;  /* 0x0000007f05057812 */ /* 0x002fe400078ec0ff */
[----:B------:R-:W-:Y:S01]  /*5cb0*/  ISETP.LT.AND P4, PT, R0, UR7, !P0 ;  /* 0x0000000700007c0c */ /* 0x000fe2000c781270 */
[----:B------:R-:W-:Y:S01]  /*5cc0*/  IMAD.IADD R56, R2, 0x1, R3 ;  /* 0x0000000102387824 */ /* 0x000fe200078e0203 */
[----:B------:R-:W-:Y:S01]  /*5cd0*/  LEA R3, R5, UR12, 0x4 ;  /* 0x0000000c05037c11 */ /* 0x000fe2000f8e20ff */
[----:B------:R-:W-:Y:S01]  /*5ce0*/  IMAD R2, R228, UR4, RZ ;  /* 0x00000004e4027c24 */ /* 0x000fe2000f8e02ff */
[----:B------:R-:W-:Y:S01]  /*5cf0*/  ULDC.64 UR4, c[0x0][0x220] ;  /* 0x0000880000047ab9 */ /* 0x000fe20000000a00 */
[----:B------:R-:W-:Y:S01]  /*5d00*/  IMAD R5, R4, UR6, RZ ;  /* 0x0000000604057c24 */ /* 0x000fe2000f8e02ff */
[----:B------:R-:W-:Y:S01]  /*5d10*/  STSM.16.M88.4 [R56], R24 ;  /* 0x0000001838007844 */ /* 0x000fe20000000200 */
[----:B------:R-:W-:Y:S01]  /*5d20*/  BAR.SYNC.DEFER_BLOCKING 0x0 ;  /* 0x0000000000007b1d */ /* 0x000fe20000010000 */
[----:B------:R-:W-:-:S04]  /*5d30*/  LEA R0, P3, R2, UR4, 0x1 ;  /* 0x0000000402007c11 */ /* 0x000fc8000f8608ff */
[----:B------:R-:W-:Y:S02]  /*5d40*/  LEA.HI.X.SX32 R2, R2, UR5, 0x1, P3 ;  /* 0x0000000502027c11 */ /* 0x000fe400098f0eff */
[----:B------:R-:W-:Y:S02]  /*5d50*/  ISETP.LT.AND P3, PT, R4, UR7, !P0 ;  /* 0x0000000704007c0c */ /* 0x000fe4000c761270 */
[----:B------:R-:W-:-:S04]  /*5d60*/  LEA R6, P6, R5, R0, 0x1 ;  /* 0x0000000005067211 */ /* 0x000fc800078c08ff */
[C---:B------:R-:W-:Y:S01]  /*5d70*/  LEA.HI.X.SX32 R7, R5.reuse, R2, 0x1, P6 ;  /* 0x0000000205077211 */ /* 0x040fe200030f0eff */
[----:B------:R-:W0:Y:S01]  /*5d80*/  LDS.128 R60, [R3] ;  /* 0x00000000033c7984 */ /* 0x000e220000000c00 */
[----:B------:R-:W-:Y:S06]  /*5d90*/  BAR.SYNC.DEFER_BLOCKING 0x0 ;  /* 0x0000000000007b1d */ /* 0x000fec0000010000 */
[----:B------:R-:W-:Y:S02]  /*5da0*/  STSM.16.M88.4 [R56], R8 ;  /* 0x0000000838007844 */ /* 0x000fe40000000200 */
[----:B------:R-:W-:Y:S06]  /*5db0*/  BAR.SYNC.DEFER_BLOCKING 0x0 ;  /* 0x0000000000007b1d */ /* 0x000fec0000010000 */
[----:B------:R-:W1:Y:S02]  /*5dc0*/  LDS.128 R28, [R3] ;  /* 0x00000000031c7984 */ /* 0x000e640000000c00 */
[----:B------:R-:W-:Y:S06]  /*5dd0*/  BAR.SYNC.DEFER_BLOCKING 0x0 ;  /* 0x0000000000007b1d */ /* 0x000fec0000010000 */
[----:B------:R2:W-:Y:S02]  /*5de0*/  STSM.16.M88.4 [R56], R32 ;  /* 0x0000002038007844 */ /* 0x0005e40000000200 */
[----:B------:R-:W-:Y:S01]  /*5df0*/  BAR.SYNC.DEFER_BLOCKING 0x0 ;  /* 0x0000000000007b1d */ /* 0x000fe20000010000 */
[----:B--2---:R-:W-:-:S02]  /*5e00*/  VIADD R33, R5, UR6 ;  /* 0x0000000605217c36 */ /* 0x004fc40008000000 */
[----:B------:R-:W-:Y:S02]  /*5e10*/  VIADD R5, R4, 0x5 ;  /* 0x0000000504057836 */ /* 0x000fe40000000000 */
[C---:B------:R-:W-:Y:S01]  /*5e20*/  VIADD R35, R33.reuse, UR6 ;  /* 0x0000000621237c36 */ /* 0x040fe20008000000 */
[----:B------:R-:W-:-:S04]  /*5e30*/  LEA R32, P6, R33, R0, 0x1 ;  /* 0x0000000021207211 */ /* 0x000fc800078c08ff */
[----:B------:R-:W-:Y:S02]  /*5e40*/  LEA.HI.X.SX32 R33, R33, R2, 0x1, P6 ;  /* 0x0000000221217211 */ /* 0x000fe400030f0eff */
[C---:B------:R-:W-:Y:S01]  /*5e50*/  LEA R34, P6, R35.reuse, R0, 0x1 ;  /* 0x0000000023227211 */ /* 0x040fe200078c08ff */
[----:B------:R-:W2:Y:S01]  /*5e60*/  LDS.128 R24, [R3] ;  /* 0x0000000003187984 */ /* 0x000ea20000000c00 */
[----:B------:R-:W-:Y:S06]  /*5e70*/  BAR.SYNC.DEFER_BLOCKING 0x0 ;  /* 0x0000000000007b1d */ /* 0x000fec0000010000 */
[----:B------:R3:W-:Y:S02]  /*5e80*/  STSM.16.M88.4 [R56], R36 ;  /* 0x0000002438007844 */ /* 0x0007e40000000200 */
[----:B------:R-:W-:Y:S01]  /*5e90*/  BAR.SYNC.DEFER_BLOCKING 0x0 ;  /* 0x0000000000007b1d */ /* 0x000fe20000010000 */
[C---:B---3--:R-:W-:Y:S01]  /*5ea0*/  VIADD R37, R35.reuse, UR6 ;  /* 0x0000000623257c36 */ /* 0x048fe20008000000 */
[----:B------:R-:W-:-:S02]  /*5eb0*/  LEA.HI.X.SX32 R35, R35, R2, 0x1, P6 ;  /* 0x0000000223237211 */ /* 0x000fc400030f0eff */
[----:B0-----:R-:W-:Y:S01]  /*5ec0*/  PRMT R38, R61, 0x7632, R38 ;  /* 0x000076323d267816 */ /* 0x001fe20000000026 */
[----:B------:R-:W-:Y:S01]  /*5ed0*/  VIADD R39, R37, UR6 ;  /* 0x0000000625277c36 */ /* 0x000fe20008000000 */
[----:B------:R-:W0:Y:S02]  /*5ee0*/  LDS.128 R20, [R3] ;  /* 0x0000000003147984 */ /* 0x000e240000000c00 */
[----:B------:R-:W-:Y:S06]  /*5ef0*/  BAR.SYNC.DEFER_BLOCKING 0x0 ;  /* 0x0000000000007b1d */ /* 0x000fec0000010000 */
[----:B------:R-:W-:Y:S02]  /*5f00*/  STSM.16.M88.4 [R56], R40 ;  /* 0x0000002838007844 */ /* 0x000fe40000000200 */
[----:B------:R-:W-:Y:S06]  /*5f10*/  BAR.SYNC.DEFER_BLOCKING 0x0 ;  /* 0x0000000000007b1d */ /* 0x000fec0000010000 */
[----:B------:R-:W3:Y:S02]  /*5f20*/  LDS.128 R16, [R3] ;  /* 0x0000000003107984 */ /* 0x000ee40000000c00 */
[----:B------:R-:W-:Y:S06]  /*5f30*/  BAR.SYNC.DEFER_BLOCKING 0x0 ;  /* 0x0000000000007b1d */ /* 0x000fec0000010000 */
[----:B------:R-:W-:Y:S02]  /*5f40*/  STSM.16.M88.4 [R56], R44 ;  /* 0x0000002c38007844 */ /* 0x000fe40000000200 */
[----:B------:R-:W-:Y:S06]  /*5f50*/  BAR.SYNC.DEFER_BLOCKING 0x0 ;  /* 0x0000000000007b1d */ /* 0x000fec0000010000 */
[----:B------:R-:W4:Y:S02]  /*5f60*/  LDS.128 R12, [R3] ;  /* 0x00000000030c7984 */ /* 0x000f240000000c00 */
[----:B------:R-:W-:Y:S06]  /*5f70*/  BAR.SYNC.DEFER_BLOCKING 0x0 ;  /* 0x0000000000007b1d */ /* 0x000fec0000010000 */
[----:B------:R-:W-:Y:S02]  /*5f80*/  STSM.16.M88.4 [R56], R48 ;  /* 0x0000003038007844 */ /* 0x000fe40000000200 */
[----:B------:R-:W-:Y:S06]  /*5f90*/  BAR.SYNC.DEFER_BLOCKING 0x0 ;  /* 0x0000000000007b1d */ /* 0x000fec0000010000 */
[----:B------:R-:W5:Y:S02]  /*5fa0*/  LDS.128 R8, [R3] ;  /* 0x0000000003087984 */ /* 0x000f640000000c00 */
[----:B------:R-:W-:Y:S06]  /*5fb0*/  BAR.SYNC.DEFER_BLOCKING 0x0 ;  /* 0x0000000000007b1d */ /* 0x000fec0000010000 */
[----:B------:R-:W-:Y:S02]  /*5fc0*/  STSM.16.M88.4 [R56], R52 ;  /* 0x0000003438007844 */ /* 0x000fe40000000200 */
[----:B------:R-:W-:Y:S06]  /*5fd0*/  BAR.SYNC.DEFER_BLOCKING 0x0 ;  /* 0x0000000000007b1d */ /* 0x000fec0000010000 */
[----:B------:R1:W-:Y:S01]  /*5fe0*/  @P3 STG.E.U16 desc[UR14][R6.64], R60 ;  /* 0x0000003c06003986 */ /* 0x0003e2000c10150e */
[----:B------:R-:W-:Y:S01]  /*5ff0*/  ISETP.LT.AND P3, PT, R5, UR7, !P0 ;  /* 0x0000000705007c0c */ /* 0x000fe2000c761270 */
[----:B------:R-:W-:Y:S01]  /*6000*/  VIADD R5, R4, 0x6 ;  /* 0x0000000604057836 */ /* 0x000fe20000000000 */
[----:B-1----:R-:W-:-:S02]  /*6010*/  PRMT R7, R60, 0x7632, R7 ;  /* 0x000076323c077816 */ /* 0x002fc40000000007 */
[----:B------:R-:W-:-:S03]  /*6020*/  LEA R6, P6, R37, R0, 0x1 ;  /* 0x0000000025067211 */ /* 0x000fc600078c08ff */
[----:B------:R1:W-:Y:S01]  /*6030*/  @P2 STG.E.U16 desc[UR14][R32.64], R7 ;  /* 0x0000000720002986 */ /* 0x0003e2000c10150e */
[----:B------:R-:W-:Y:S01]  /*6040*/  ISETP.LT.AND P2, PT, R5, UR7, !P0 ;  /* 0x0000000705007c0c */ /* 0x000fe2000c741270 */
[C---:B------:R-:W-:Y:S02]  /*6050*/  VIADD R5, R4.reuse, 0x7 ;  /* 0x0000000704057836 */ /* 0x040fe40000000000 */
[----:B------:R2:W-:Y:S03]  /*6060*/  @P1 STG.E.U16 desc[UR14][R34.64], R61 ;  /* 0x0000003d22001986 */ /* 0x0005e6000c10150e */
[----:B------:R-:W-:Y:S01]  /*6070*/  ISETP.LT.AND P1, PT, R5, UR7, !P0 ;  /* 0x0000000705007c0c */ /* 0x000fe2000c721270 */
[----:B------:R-:W-:Y:S01]  /*6080*/  VIADD R5, R4, 0x8 ;  /* 0x0000000804057836 */ /* 0x000fe20000000000 */
[----:B-1----:R-:W-:Y:S01]  /*6090*/  LEA.HI.X.SX32 R7, R37, R2, 0x1, P6 ;  /* 0x0000000225077211 */ /* 0x002fe200030f0eff */
[C---:B------:R-:W-:Y:S01]  /*60a0*/  VIADD R33, R39.reuse, UR6 ;  /* 0x0000000627217c36 */ /* 0x040fe20008000000 */
[----:B------:R-:W-:-:S03]  /*60b0*/  LEA R36, P6, R39, R0, 0x1 ;  /* 0x0000000027247211 */ /* 0x000fc600078c08ff */
[----:B------:R1:W-:Y:S01]  /*60c0*/  @P5 STG.E.U16 desc[UR14][R6.64], R38 ;  /* 0x0000002606005986 */ /* 0x0003e2000c10150e */
[----:B------:R-:W-:Y:S01]  /*60d0*/  LEA.HI.X.SX32 R37, R39, R2, 0x1, P6 ;  /* 0x0000000227257211 */ /* 0x000fe200030f0eff */
[----:B--2---:R-:W-:Y:S01]  /*60e0*/  VIADD R35, R33, UR6 ;  /* 0x0000000621237c36 */ /* 0x004fe20008000000 */
[----:B------:R-:W-:Y:S01]  /*60f0*/  ISETP.LT.AND P5, PT, R5, UR7, !P0 ;  /* 0x0000000705007c0c */ /* 0x000fe2000c7a1270 */
[----:B------:R-:W-:Y:S01]  /*6100*/  VIADD R5, R4, 0x9 ;  /* 0x0000000904057836 */ /* 0x000fe20000000000 */
[C---:B------:R-:W-:Y:S01]  /*6110*/  LEA R32, P6, R33.reuse, R0, 0x1 ;  /* 0x0000000021207211 */ /* 0x040fe200078c08ff */
[----:B------:R2:W-:Y:S01]  /*6120*/  @P4 STG.E.U16 desc[UR14][R36.64], R62 ;  /* 0x0000003e24004986 */ /* 0x0005e2000c10150e */
[----:B------:R-:W-:Y:S02]  /*6130*/  PRMT R39, R62, 0x7632, R39 ;  /* 0x000076323e277816 */ /* 0x000fe40000000027 */
[----:B------:R-:W-:Y:S02]  /*6140*/  LEA.HI.X.SX32 R33, R33, R2, 0x1, P6 ;  /* 0x0000000221217211 */ /* 0x000fe400030f0eff */
[----:B------:R-:W-:Y:S01]  /*6150*/  ISETP.LT.AND P4, PT, R5, UR7, !P0 ;  /* 0x0000000705007c0c */ /* 0x000fe2000c781270 */
[----:B------:R-:W-:Y:S01]  /*6160*/  VIADD R5, R4, 0xa ;  /* 0x0000000a04057836 */ /* 0x000fe20000000000 */
[C---:B------:R-:W-:Y:S01]  /*6170*/  LEA R34, P6, R35.reuse, R0, 0x1 ;  /* 0x0000000023227211 */ /* 0x040fe200078c08ff */
[----:B-1----:R-:W-:Y:S01]  /*6180*/  VIADD R7, R35, UR6 ;  /* 0x0000000623077c36 */ /* 0x002fe20008000000 */
[----:B------:R1:W-:Y:S01]  /*6190*/  @P3 STG.E.U16 desc[UR14][R32.64], R39 ;  /* 0x0000002720003986 */ /* 0x0003e2000c10150e */
[----:B------:R-:W-:-:S02]  /*61a0*/  PRMT R38, R63, 0x7632, R38 ;  /* 0x000076323f267816 */ /* 0x000fc40000000026 */
[----:B------:R-:W-:Y:S01]  /*61b0*/  LEA.HI.X.SX32 R35, R35, R2, 0x1, P6 ;  /* 0x0000000223237211 */ /* 0x000fe200030f0eff */
[----:B--2---:R-:W-:Y:S01]  /*61c0*/  VIADD R37, R7, UR6 ;  /* 0x0000000607257c36 */ /* 0x004fe20008000000 */
[----:B------:R-:W-:Y:S01]  /*61d0*/  ISETP.LT.AND P3, PT, R5, UR7, !P0 ;  /* 0x0000000705007c0c */ /* 0x000fe2000c761270 */
[C---:B------:R-:W-:Y:S01]  /*61e0*/  VIADD R5, R4.reuse, 0xb ;  /* 0x0000000b04057836 */ /* 0x040fe20000000000 */
[----:B------:R-:W-:Y:S01]  /*61f0*/  LEA R6, P6, R7, R0, 0x1 ;  /* 0x0000000007067211 */ /* 0x000fe200078c08ff */
[----:B------:R2:W-:Y:S03]  /*6200*/  @P2 STG.E.U16 desc[UR14][R34.64], R63 ;  /* 0x0000003f22002986 */ /* 0x0005e6000c10150e */
[----:B------:R-:W-:Y:S01]  /*6210*/  ISETP.LT.AND P2, PT, R5, UR7, !P0 ;  /* 0x0000000705007c0c */ /* 0x000fe2000c741270 */
[----:B------:R-:W-:Y:S01]  /*6220*/  VIADD R5, R4, 0xc ;  /* 0x0000000c04057836 */ /* 0x000fe20000000000 */
[----:B------:R-:W-:Y:S01]  /*6230*/  LEA.HI.X.SX32 R7, R7, R2, 0x1, P6 ;  /* 0x0000000207077211 */ /* 0x000fe200030f0eff */
[C---:B-1----:R-:W-:Y:S01]  /*6240*/  VIADD R33, R37.reuse, UR6 ;  /* 0x0000000625217c36 */ /* 0x042fe20008000000 */
[----:B------:R-:W-:-:S02]  /*6250*/  LEA R36, P6, R37, R0, 0x1 ;  /* 0x0000000025247211 */ /* 0x000fc400078c08ff */
[----:B------:R-:W-:Y:S01]  /*6260*/  PRMT R39, R28, 0x7632, R39 ;  /* 0x000076321c277816 */ /* 0x000fe20000000027 */
[----:B------:R1:W-:Y:S01]  /*6270*/  @P1 STG.E.U16 desc[UR14][R6.64], R38 ;  /* 0x0000002606001986 */ /* 0x0003e2000c10150e */
[----:B------:R-:W-:Y:S01]  /*6280*/  LEA.HI.X.SX32 R37, R37, R2, 0x1, P6 ;  /* 0x0000000225257211 */ /* 0x000fe200030f0eff */
[----:B--2---:R-:W-:Y:S01]  /*6290*/  VIADD R35, R33, UR6 ;  /* 0x0000000621237c36 */ /* 0x004fe20008000000 */
[----:B------:R-:W-:Y:S01]  /*62a0*/  ISETP.LT.AND P1, PT, R5, UR7, !P0 ;  /* 0x0000000705007c0c */ /* 0x000fe2000c721270 */
[----:B------:R-:W-:Y:S01]  /*62b0*/  VIADD R5, R4, 0xd ;  /* 0x0000000d04057836 */ /* 0x000fe20000000000 */
[C---:B------:R-:W-:Y:S01]  /*62c0*/  LEA R32, P6, R33.reuse, R0, 0x1 ;  /* 0x0000000021207211 */ /* 0x040fe200078c08ff */
[----:B------:R2:W-:Y:S03]  /*62d0*/  @P5 STG.E.U16 desc[UR14][R36.64], R28 ;  /* 0x0000001c24005986 */ /* 0x0005e6000c10150e */
[----:B------:R-:W-:-:S02]  /*62e0*/  LEA.HI.X.SX32 R33, R33, R2, 0x1, P6 ;  /* 0x0000000221217211 */ /* 0x000fc400030f0eff */
[----:B------:R-:W-:Y:S01]  /*62f0*/  ISETP.LT.AND P5, PT, R5, UR7, !P0 ;  /* 0x0000000705007c0c */ /* 0x000fe2000c7a1270 */
[C---:B------:R-:W-:Y:S01]  /*6300*/  VIADD R5, R4.reuse, 0xe ;  /* 0x0000000e04057836 */ /* 0x040fe20000000000 */
[C---:B------:R-:W-:Y:S01]  /*6310*/  LEA R34, P6, R35.reuse, R0, 0x1 ;  /* 0x0000000023227211 */ /* 0x040fe200078c08ff */
[C---:B-1----:R-:W-:Y:S01]  /*6320*/  VIADD R7, R35.reuse, UR6 ;  /* 0x0000000623077c36 */ /* 0x042fe20008000000 */
[----:B------:R1:W-:Y:S02]  /*6330*/  @P4 STG.E.U16 desc[UR14][R32.64], R39 ;  /* 0x0000002720004986 */ /* 0x0003e4000c10150e */
        /* <DEDUP_REMOVED lines=10> */
[----:B------:R-:W-:-:S04]  /*63e0*/  LEA R36, P6, R37, R0, 0x1 ;  /* 0x0000000025247211 */ /* 0x000fc800078c08ff */
[----:B------:R-:W-:Y:S02]  /*63f0*/  LEA.HI.X.SX32 R37, R37, R2, 0x1, P6 ;  /* 0x0000000225257211 */ /* 0x000fe400030f0eff */
[----:B--2---:R-:W-:Y:S01]  /*6400*/  PRMT R35, R29, 0x7632, R35 ;  /* 0x000076321d237816 */ /* 0x004fe20000000023 */
[C---:B------:R-:W-:Y:S01]  /*6410*/  VIADD R29, R33.reuse, UR6 ;  /* 0x00000006211d7c36 */ /* 0x040fe20008000000 */
[----:B------:R-:W-:-:S03]  /*6420*/  LEA R32, P6, R33, R0, 0x1 ;  /* 0x0000000021207211 */ /* 0x000fc600078c08ff */
[----:B------:R1:W-:Y:S01]  /*6430*/  @P2 STG.E.U16 desc[UR14][R6.64], R35 ;  /* 0x0000002306002986 */ /* 0x0003e2000c10150e */
[----:B------:R-:W-:Y:S01]  /*6440*/  ISETP.LT.AND P2, PT, R5, UR7, !P0 ;  /* 0x0000000705007c0c */ /* 0x000fe2000c741270 */
[C---:B------:R-:W-:Y:S01]  /*6450*/  VIADD R5, R4.reuse, 0x11 ;  /* 0x0000001104057836 */ /* 0x040fe20000000000 */
[----:B------:R-:W-:Y:S01]  /*6460*/  LEA.HI.X.SX32 R33, R33, R2, 0x1, P6 ;  /* 0x0000000221217211 */ /* 0x000fe200030f0eff */
[----:B------:R2:W-:Y:S01]  /*6470*/  @P1 STG.E.U16 desc[UR14][R36.64], R30 ;  /* 0x0000001e24001986 */ /* 0x0005e2000c10150e */
[----:B------:R-:W-:Y:S02]  /*6480*/  LEA R28, P6, R29, R0, 0x1 ;  /* 0x000000001d1c7211 */ /* 0x000fe400078c08ff */
[----:B------:R-:W-:Y:S01]  /*6490*/  ISETP.LT.AND P1, PT, R5, UR7, !P0 ;  /* 0x0000000705007c0c */ /* 0x000fe2000c721270 */
[----:B------:R-:W-:Y:S02]  /*64a0*/  VIADD R5, R4, 0x12 ;  /* 0x0000001204057836 */ /* 0x000fe40000000000 */
[C---:B-1----:R-:W-:Y:S01]  /*64b0*/  VIADD R7, R29.reuse, UR6 ;  /* 0x000000061d077c36 */ /* 0x042fe20008000000 */
[----:B------:R-:W-:-:S02]  /*64c0*/  LEA.HI.X.SX32 R29, R29, R2, 0x1, P6 ;  /* 0x000000021d1d7211 */ /* 0x000fc400030f0eff */
[----:B--2---:R-:W-:Y:S01]  /*64d0*/  PRMT R37, R30, 0x7632, R37 ;  /* 0x000076321e257816 */ /* 0x004fe20000000025 */
[C---:B------:R-:W-:Y:S01]  /*64e0*/  VIADD R35, R7.reuse, UR6 ;  /* 0x0000000607237c36 */ /* 0x040fe20008000000 */
[----:B------:R-:W-:Y:S02]  /*64f0*/  LEA R6, P6, R7, R0, 0x1 ;  /* 0x0000000007067211 */ /* 0x000fe400078c08ff */
[----:B------:R-:W-:Y:S01]  /*6500*/  PRMT R30, R31, 0x7632, R30 ;  /* 0x000076321f1e7816 */ /* 0x000fe2000000001e */
[----:B------:R1:W-:Y:S01]  /*6510*/  @P5 STG.E.U16 desc[UR14][R32.64], R37 ;  /* 0x0000002520005986 */ /* 0x0003e2000c10150e */
[----:B------:R-:W-:Y:S01]  /*6520*/  ISETP.LT.AND P5, PT, R5, UR7, !P0 ;  /* 0x0000000705007c0c */ /* 0x000fe2000c7a1270 */
[----:B------:R-:W-:Y:S01]  /*6530*/  VIADD R5, R4, 0x13 ;  /* 0x0000001304057836 */ /* 0x000fe20000000000 */
[----:B------:R-:W-:Y:S01]  /*6540*/  LEA.HI.X.SX32 R7, R7, R2, 0x1, P6 ;  /* 0x0000000207077211 */ /* 0x000fe200030f0eff */
[----:B------:R2:W-:Y:S01]  /*6550*/  @P4 STG.E.U16 desc[UR14][R28.64], R31 ;  /* 0x0000001f1c004986 */ /* 0x0005e2000c10150e */
[----:B------:R-:W-:-:S02]  /*6560*/  LEA R34, P6, R35, R0, 0x1 ;  /* 0x0000000023227211 */ /* 0x000fc400078c08ff */
[----:B------:R-:W-:Y:S01]  /*6570*/  ISETP.LT.AND P4, PT, R5, UR7, !P0 ;  /* 0x0000000705007c0c */ /* 0x000fe2000c781270 */
[C---:B------:R-:W-:Y:S01]  /*6580*/  VIADD R5, R4.reuse, 0x14 ;  /* 0x0000001404057836 */ /* 0x040fe20000000000 */
[----:B------:R0:W-:Y:S01]  /*6590*/  @P3 STG.E.U16 desc[UR14][R6.64], R30 ;  /* 0x0000001e06003986 */ /* 0x0001e2000c10150e */
[C---:B-1----:R-:W-:Y:S01]  /*65a0*/  VIADD R33, R35.reuse, UR6 ;  /* 0x0000000623217c36 */ /* 0x042fe20008000000 */
[----:B------:R-:W-:Y:S02]  /*65b0*/  LEA.HI.X.SX32 R35, R35, R2, 0x1, P6 ;  /* 0x0000000223237211 */ /* 0x000fe400030f0eff */
[----:B------:R-:W-:Y:S01]  /*65c0*/  ISETP.LT.AND P3, PT, R5, UR7, !P0 ;  /* 0x0000000705007c0c */ /* 0x000fe2000c761270 */
[C---:B------:R-:W-:Y:S01]  /*65d0*/  VIADD R5, R4.reuse, 0x15 ;  /* 0x0000001504057836 */ /* 0x040fe20000000000 */
[C---:B------:R-:W-:Y:S01]  /*65e0*/  LEA R32, P6, R33.reuse, R0, 0x1 ;  /* 0x0000000021207211 */ /* 0x040fe200078c08ff */
[C---:B--2---:R-:W-:Y:S01]  /*65f0*/  VIADD R29, R33.reuse, UR6 ;  /* 0x00000006211d7c36 */ /* 0x044fe20008000000 */
[----:B------:R1:W-:Y:S02]  /*6600*/  @P2 STG.E.U16 desc[UR14][R34.64], R24 ;  /* 0x0000001822002986 */ /* 0x0003e4000c10150e */
[----:B------:R-:W-:Y:S01]  /*6610*/  LEA.HI.X.SX32 R33, R33, R2, 0x1, P6 ;  /* 0x0000000221217211 */ /* 0x000fe200030f0eff */
[----:B0-----:R-:W-:Y:S01]  /*6620*/  VIADD R7, R29, UR6 ;  /* 0x000000061d077c36 */ /* 0x001fe20008000000 */
[----:B------:R-:W-:Y:S01]  /*6630*/  ISETP.LT.AND P2, PT, R5, UR7, !P0 ;  /* 0x0000000705007c0c */ /* 0x000fe2000c741270 */
[----:B------:R-:W-:Y:S01]  /*6640*/  VIADD R5, R4, 0x16 ;  /* 0x0000001604057836 */ /* 0x000fe20000000000 */
[----:B------:R-:W-:Y:S01]  /*6650*/  LEA R28, P6, R29, R0, 0x1 ;  /* 0x000000001d1c7211 */ /* 0x000fe200078c08ff */
[----:B------:R-:W-:-:S03]  /*6660*/  VIADD R31, R7, UR6 ;  /* 0x00000006071f7c36 */ /* 0x000fc60008000000 */
[----:B------:R-:W-:Y:S02]  /*6670*/  LEA.HI.X.SX32 R29, R29, R2, 0x1, P6 ;  /* 0x000000021d1d7211 */ /* 0x000fe400030f0eff */
[----:B-1----:R-:W-:Y:S02]  /*6680*/  PRMT R35, R24, 0x7632, R35 ;  /* 0x0000763218237816 */ /* 0x002fe40000000023 */
        /* <DEDUP_REMOVED lines=9> */
[C---:B0-----:R-:W-:Y:S01]  /*6720*/  VIADD R33, R31.reuse, UR6 ;  /* 0x000000061f217c36 */ /* 0x041fe20008000000 */
[----:B------:R-:W-:-:S02]  /*6730*/  LEA.HI.X.SX32 R31, R31, R2, 0x1, P6 ;  /* 0x000000021f1f7211 */ /* 0x000fc400030f0eff */
[----:B-1----:R-:W-:Y:S01]  /*6740*/  PRMT R29, R25, 0x7632, R29 ;  /* 0x00007632191d7816 */ /* 0x002fe2000000001d */
        /* <DEDUP_REMOVED lines=25> */
[C---:B0-----:R-:W-:Y:S01]  /*68e0*/  VIADD R31, R29.reuse, UR6 ;  /* 0x000000061d1f7c36 */ /* 0x041fe20008000000 */
[----:B------:R-:W-:Y:S02]  /*68f0*/  LEA.HI.X.SX32 R29, R29, R2, 0x1, P6 ;  /* 0x000000021d1d7211 */ /* 0x000fe400030f0eff */
        /* <DEDUP_REMOVED lines=8> */
[----:B------:R-:W-:Y:S01]  /*6980*/  VIADD R5, R4, 0x1e ;  /* 0x0000001e04057836 */ /* 0x000fe20000000000 */
[----:B------:R-:W-:Y:S01]  /*6990*/  LEA R24, P6, R25, R0, 0x1 ;  /* 0x0000000019187211 */ /* 0x000fe200078c08ff */
[----:B------:R-:W-:-:S03]  /*69a0*/  VIADD R27, R7, UR6 ;  /* 0x00000006071b7c36 */ /* 0x000fc60008000000 */
[----:B------:R-:W-:Y:S02]  /*69b0*/  LEA.HI.X.SX32 R25, R25, R2, 0x1, P6 ;  /* 0x0000000219197211 */ /* 0x000fe400030f0eff */
[----:B0-----:R-:W-:Y:S02]  /*69c0*/  PRMT R29, R20, 0x7632, R29 ;  /* 0x00007632141d7816 */ /* 0x001fe4000000001d */
        /* <DEDUP_REMOVED lines=43> */
[----:B---3--:R0:W-:Y:S02]  /*6c80*/  @P1 STG.E.U16 desc[UR14][R24.64], R16 ;  /* 0x0000001018001986 */ /* 0x0081e4000c10150e */
        /* <DEDUP_REMOVED lines=47> */
[----:B------:R0:W3:Y:S01]  /*6f80*/  LDS.128 R24, [R3] ;  /* 0x0000000003187984 */ /* 0x0000e20000000c00 */
[----:B------:R-:W-:Y:S01]  /*6f90*/  ISETP.LT.AND P4, PT, R5, UR7, !P0 ;  /* 0x0000000705007c0c */ /* 0x000fe2000c781270 */
[C---:B------:R-:W-:Y:S01]  /*6fa0*/  VIADD R5, R4.reuse, 0x2d ;  /* 0x0000002d04057836 */ /* 0x040fe20000000000 */
[C---:B------:R-:W-:Y:S01]  /*6fb0*/  LEA R22, P6, R23.reuse, R0, 0x1 ;  /* 0x0000000017167211 */ /* 0x040fe200078c08ff */
[C---:B-1----:R-:W-:Y:S01]  /*6fc0*/  VIADD R17, R23.reuse, UR6 ;  /* 0x0000000617117c36 */ /* 0x042fe20008000000 */
[----:B----4-:R1:W-:Y:S02]  /*6fd0*/  @P3 STG.E.U16 desc[UR14][R20.64], R12 ;  /* 0x0000000c14003986 */ /* 0x0103e4000c10150e */
[----:B------:R-:W-:Y:S01]  /*6fe0*/  LEA.HI.X.SX32 R23, R23, R2, 0x1, P6 ;  /* 0x0000000217177211 */ /* 0x000fe200030f0eff */
[----:B--2---:R-:W-:Y:S01]  /*6ff0*/  VIADD R7, R17, UR6 ;  /* 0x0000000611077c36 */ /* 0x004fe20008000000 */
[----:B------:R-:W-:Y:S01]  /*7000*/  ISETP.LT.AND P3, PT, R5, UR7, !P0 ;  /* 0x0000000705007c0c */ /* 0x000fe2000c761270 */
[----:B------:R-:W-:Y:S01]  /*7010*/  VIADD R5, R4, 0x2e ;  /* 0x0000002e04057836 */ /* 0x000fe20000000000 */
[----:B------:R-:W-:Y:S01]  /*7020*/  LEA R16, P6, R17, R0, 0x1 ;  /* 0x0000000011107211 */ /* 0x000fe200078c08ff */
[----:B------:R-:W-:-:S02]  /*7030*/  VIADD R19, R7, UR6 ;  /* 0x0000000607137c36 */ /* 0x000fc40008000000 */
[----:B0-----:R-:W-:Y:S01]  /*7040*/  VIADD R3, R4, 0x3a ;  /* 0x0000003a04037836 */ /* 0x001fe20000000000 */
        /* <DEDUP_REMOVED lines=46> */
[----:B-----5:R1:W-:Y:S01]  /*7330*/  @P5 STG.E.U16 desc[UR14][R16.64], R8 ;  /* 0x0000000810005986 */ /* 0x0203e2000c10150e */
[----:B------:R-:W-:Y:S02]  /*7340*/  LEA R12, P6, R15, R0, 0x1 ;  /* 0x000000000f0c7211 */ /* 0x000fe400078c08ff */
[----:B------:R-:W-:Y:S01]  /*7350*/  ISETP.LT.AND P5, PT, R5, UR7, !P0 ;  /* 0x0000000705007c0c */ /* 0x000fe2000c7a1270 */
[----:B------:R-:W-:Y:S01]  /*7360*/  VIADD R5, R4, 0x36 ;  /* 0x0000003604057836 */ /* 0x000fe20000000000 */
[----:B0-----:R-:W-:Y:S02]  /*7370*/  PRMT R7, R8, 0x7632, R7 ;  /* 0x0000763208077816 */ /* 0x001fe40000000007 */
[C---:B------:R-:W-:Y:S01]  /*7380*/  LEA.HI.X.SX32 R13, R15.reuse, R2, 0x1, P6 ;  /* 0x000000020f0d7211 */ /* 0x040fe200030f0eff */
[----:B------:R-:W-:Y:S01]  /*7390*/  VIADD R15, R15, UR6 ;  /* 0x000000060f0f7c36 */ /* 0x000fe20008000000 */
[----:B-1----:R-:W-:Y:S01]  /*73a0*/  PRMT R16, R9, 0x7632, R16 ;  /* 0x0000763209107816 */ /* 0x002fe20000000010 */
[----:B------:R0:W-:Y:S01]  /*73b0*/  @P4 STG.E.U16 desc[UR14][R18.64], R7 ;  /* 0x0000000712004986 */ /* 0x0001e2000c10150e */
[----:B------:R-:W-:Y:S01]  /*73c0*/  ISETP.LT.AND P4, PT, R5, UR7, !P0 ;  /* 0x0000000705007c0c */ /* 0x000fe2000c781270 */
[C---:B------:R-:W-:Y:S01]  /*73d0*/  VIADD R5, R4.reuse, 0x37 ;  /* 0x0000003704057836 */ /* 0x040fe20000000000 */
[C---:B------:R-:W-:Y:S01]  /*73e0*/  LEA R6, P6, R15.reuse, R0, 0x1 ;  /* 0x000000000f067211 */ /* 0x040fe200078c08ff */
[----:B------:R-:W-:Y:S01]  /*73f0*/  VIADD R17, R15, UR6 ;  /* 0x000000060f117c36 */ /* 0x000fe20008000000 */
[----:B------:R1:W-:Y:S02]  /*7400*/  @P3 STG.E.U16 desc[UR14][R12.64], R9 ;  /* 0x000000090c003986 */ /* 0x0003e4000c10150e */
[----:B------:R-:W-:Y:S01]  /*7410*/  ISETP.LT.AND P3, PT, R5, UR7, !P0 ;  /* 0x0000000705007c0c */ /* 0x000fe2000c761270 */
[----:B------:R-:W-:Y:S01]  /*7420*/  VIADD R5, R4, 0x38 ;  /* 0x0000003804057836 */ /* 0x000fe20000000000 */
[----:B0-----:R-:W-:Y:S01]  /*7430*/  LEA.HI.X.SX32 R7, R15, R2, 0x1, P6 ;  /* 0x000000020f077211 */ /* 0x001fe200030f0eff */
[C---:B------:R-:W-:Y:S01]  /*7440*/  VIADD R19, R17.reuse, UR6 ;  /* 0x0000000611137c36 */ /* 0x040fe20008000000 */
[----:B------:R-:W-:-:S03]  /*7450*/  LEA R14, P6, R17, R0, 0x1 ;  /* 0x00000000110e7211 */ /* 0x000fc600078c08ff */
[----:B------:R0:W-:Y:S01]  /*7460*/  @P2 STG.E.U16 desc[UR14][R6.64], R16 ;  /* 0x0000001006002986 */ /* 0x0001e2000c10150e */
[----:B------:R-:W-:Y:S01]  /*7470*/  LEA.HI.X.SX32 R15, R17, R2, 0x1, P6 ;  /* 0x00000002110f7211 */ /* 0x000fe200030f0eff */
[----:B-1----:R-:W-:Y:S01]  /*7480*/  VIADD R13, R19, UR6 ;  /* 0x00000006130d7c36 */ /* 0x002fe20008000000 */
[----:B------:R-:W-:Y:S01]  /*7490*/  ISETP.LT.AND P2, PT, R5, UR7, !P0 ;  /* 0x0000000705007c0c */ /* 0x000fe2000c741270 */
[----:B------:R-:W-:Y:S01]  /*74a0*/  VIADD R5, R4, 0x39 ;  /* 0x0000003904057836 */ /* 0x000fe20000000000 */
[C---:B------:R-:W-:Y:S01]  /*74b0*/  LEA R8, P6, R19.reuse, R0, 0x1 ;  /* 0x0000000013087211 */ /* 0x040fe200078c08ff */
[----:B------:R1:W-:Y:S03]  /*74c0*/  @P1 STG.E.U16 desc[UR14][R14.64], R10 ;  /* 0x0000000a0e001986 */ /* 0x0003e6000c10150e */
[----:B------:R-:W-:Y:S02]  /*74d0*/  LEA.HI.X.SX32 R9, R19, R2, 0x1, P6 ;  /* 0x0000000213097211 */ /* 0x000fe400030f0eff */
[----:B------:R-:W-:Y:S01]  /*74e0*/  ISETP.LT.AND P1, PT, R5, UR7, !P0 ;  /* 0x0000000705007c0c */ /* 0x000fe2000c721270 */
[----:B------:R-:W-:Y:S01]  /*74f0*/  VIADD R5, R13, UR6 ;  /* 0x000000060d057c36 */ /* 0x000fe20008000000 */
[----:B0-----:R-:W-:-:S02]  /*7500*/  PRMT R7, R10, 0x7632, R7 ;  /* 0x000076320a077816 */ /* 0x001fc40000000007 */
[----:B------:R-:W-:-:S03]  /*7510*/  LEA R12, P6, R13, R0, 0x1 ;  /* 0x000000000d0c7211 */ /* 0x000fc600078c08ff */
[----:B------:R0:W-:Y:S01]  /*7520*/  @P5 STG.E.U16 desc[UR14][R8.64], R7 ;  /* 0x0000000708005986 */ /* 0x0001e2000c10150e */
[----:B------:R-:W-:Y:S01]  /*7530*/  LEA.HI.X.SX32 R13, R13, R2, 0x1, P6 ;  /* 0x000000020d0d7211 */ /* 0x000fe200030f0eff */
[----:B-1----:R-:W-:Y:S01]  /*7540*/  VIADD R15, R5, UR6 ;  /* 0x00000006050f7c36 */ /* 0x002fe20008000000 */
[----:B------:R-:W-:Y:S01]  /*7550*/  ISETP.LT.AND P5, PT, R3, UR7, !P0 ;  /* 0x0000000703007c0c */ /* 0x000fe2000c7a1270 */
[C---:B------:R-:W-:Y:S01]  /*7560*/  VIADD R3, R4.reuse, 0x3b ;  /* 0x0000003b04037836 */ /* 0x040fe20000000000 */
[----:B------:R-:W-:Y:S01]  /*7570*/  LEA R6, P6, R5, R0, 0x1 ;  /* 0x0000000005067211 */ /* 0x000fe200078c08ff */
[----:B------:R1:W-:Y:S03]  /*7580*/  @P4 STG.E.U16 desc[UR14][R12.64], R11 ;  /* 0x0000000b0c004986 */ /* 0x0003e6000c10150e */
[----:B------:R-:W-:Y:S01]  /*7590*/  ISETP.LT.AND P4, PT, R3, UR7, !P0 ;  /* 0x0000000703007c0c */ /* 0x000fe2000c781270 */
[----:B------:R-:W-:Y:S01]  /*75a0*/  VIADD R3, R4, 0x3c ;  /* 0x0000003c04037836 */ /* 0x000fe20000000000 */
[----:B0-----:R-:W-:Y:S01]  /*75b0*/  LEA.HI.X.SX32 R7, R5, R2, 0x1, P6 ;  /* 0x0000000205077211 */ /* 0x001fe200030f0eff */
[----:B------:R-:W-:Y:S01]  /*75c0*/  VIADD R5, R15, UR6 ;  /* 0x000000060f057c36 */ /* 0x000fe20008000000 */
[----:B------:R-:W-:-:S02]  /*75d0*/  PRMT R9, R11, 0x7632, R9 ;  /* 0x000076320b097816 */ /* 0x000fc40000000009 */
[----:B------:R-:W-:Y:S01]  /*75e0*/  LEA R14, P6, R15, R0, 0x1 ;  /* 0x000000000f0e7211 */ /* 0x000fe200078c08ff */
[----:B-1----:R-:W-:Y:S02]  /*75f0*/  VIADD R11, R5, UR6 ;  /* 0x00000006050b7c36 */ /* 0x002fe40008000000 */
[----:B------:R0:W-:Y:S01]  /*7600*/  @P3 STG.E.U16 desc[UR14][R6.64], R9 ;  /* 0x0000000906003986 */ /* 0x0001e2000c10150e */
[----:B------:R-:W-:Y:S02]  /*7610*/  LEA.HI.X.SX32 R15, R15, R2, 0x1, P6 ;  /* 0x000000020f0f7211 */ /* 0x000fe400030f0eff */
[----:B------:R-:W-:Y:S01]  /*7620*/  ISETP.LT.AND P3, PT, R3, UR7, !P0 ;  /* 0x0000000703007c0c */ /* 0x000fe2000c761270 */
[C---:B------:R-:W-:Y:S01]  /*7630*/  VIADD R3, R4.reuse, 0x3d ;  /* 0x0000003d04037836 */ /* 0x040fe20000000000 */
[----:B------:R-:W-:Y:S01]  /*7640*/  LEA R8, P6, R5, R0, 0x1 ;  /* 0x0000000005087211 */ /* 0x000fe200078c08ff */
[----:B------:R-:W-:Y:S01]  /*7650*/  VIADD R13, R11, UR6 ;  /* 0x000000060b0d7c36 */ /* 0x000fe20008000000 */
[----:B---3--:R-:W-:Y:S02]  /*7660*/  @P2 STG.E.U16 desc[UR14][R14.64], R24 ;  /* 0x000000180e002986 */ /* 0x008fe4000c10150e */
[----:B------:R-:W-:Y:S01]  /*7670*/  ISETP.LT.AND P2, PT, R3, UR7, !P0 ;  /* 0x0000000703007c0c */ /* 0x000fe2000c741270 */
[----:B------:R-:W-:Y:S01]  /*7680*/  VIADD R3, R13, UR6 ;  /* 0x000000060d037c36 */ /* 0x000fe20008000000 */
[----:B0-----:R-:W-:Y:S01]  /*7690*/  LEA.HI.X.SX32 R9, R5, R2, 0x1, P6 ;  /* 0x0000000205097211 */ /* 0x001fe200030f0eff */
[----:B------:R-:W-:Y:S01]  /*76a0*/  VIADD R5, R4, 0x3e ;  /* 0x0000003e04057836 */ /* 0x000fe20000000000 */
[----:B------:R-:W-:Y:S01]  /*76b0*/  PRMT R7, R24, 0x7632, R7 ;  /* 0x0000763218077816 */ /* 0x000fe20000000007 */
[----:B------:R-:W-:Y:S01]  /*76c0*/  VIADD R17, R3, UR6 ;  /* 0x0000000603117c36 */ /* 0x000fe20008000000 */
[----:B------:R-:W-:-:S03]  /*76d0*/  LEA R10, P6, R11, R0, 0x1 ;  /* 0x000000000b0a7211 */ /* 0x000fc600078c08ff */
[----:B------:R0:W-:Y:S01]  /*76e0*/  @P1 STG.E.U16 desc[UR14][R8.64], R7 ;  /* 0x0000000708001986 */ /* 0x0001e2000c10150e */
[----:B------:R-:W-:Y:S01]  /*76f0*/  LEA.HI.X.SX32 R11, R11, R2, 0x1, P6 ;  /* 0x000000020b0b7211 */ /* 0x000fe200030f0eff */
[----:B------:R-:W-:Y:S01]  /*7700*/  VIADD R19, R17, UR6 ;  /* 0x0000000611137c36 */ /* 0x000fe20008000000 */
[-C--:B------:R-:W-:Y:S02]  /*7710*/  LEA R6, P1, R13, R0.reuse, 0x1 ;  /* 0x000000000d067211 */ /* 0x080fe400078208ff */
[----:B------:R-:W-:Y:S01]  /*7720*/  LEA R12, P6, R3, R0, 0x1 ;  /* 0x00000000030c7211 */ /* 0x000fe200078c08ff */
[----:B------:R-:W-:Y:S01]  /*7730*/  VIADD R21, R19, UR6 ;  /* 0x0000000613157c36 */ /* 0x000fe20008000000 */
[----:B------:R1:W-:Y:S01]  /*7740*/  @P5 STG.E.U16 desc[UR14][R10.64], R25 ;  /* 0x000000190a005986 */ /* 0x0003e2000c10150e */
[-C--:B0-----:R-:W-:Y:S02]  /*7750*/  LEA.HI.X.SX32 R7, R13, R2.reuse, 0x1, P1 ;  /* 0x000000020d077211 */ /* 0x081fe400008f0eff */
[----:B------:R-:W-:Y:S01]  /*7760*/  LEA.HI.X.SX32 R13, R3, R2, 0x1, P6 ;  /* 0x00000002030d7211 */ /* 0x000fe200030f0eff */
[----:B------:R-:W-:Y:S01]  /*7770*/  VIADD R3, R4, 0x3f ;  /* 0x0000003f04037836 */ /* 0x000fe20000000000 */
[----:B------:R-:W-:-:S02]  /*7780*/  LEA R8, P1, R19, R0, 0x1 ;  /* 0x0000000013087211 */ /* 0x000fc400078208ff */
[----:B------:R-:W-:Y:S02]  /*7790*/  LEA R14, P6, R17, R0, 0x1 ;  /* 0x00000000110e7211 */ /* 0x000fe400078c08ff */
[-C--:B------:R-:W-:Y:S02]  /*77a0*/  LEA.HI.X.SX32 R9, R19, R2.reuse, 0x1, P1 ;  /* 0x0000000213097211 */ /* 0x080fe400008f0eff */
[----:B------:R-:W-:Y:S02]  /*77b0*/  ISETP.LT.AND P1, PT, R5, UR7, !P0 ;  /* 0x0000000705007c0c */ /* 0x000fe4000c721270 */
[----:B------:R-:W-:Y:S02]  /*77c0*/  ISETP.LT.AND P0, PT, R3, UR7, !P0 ;  /* 0x0000000703007c0c */ /* 0x000fe4000c701270 */
[----:B------:R-:W-:Y:S02]  /*77d0*/  LEA.HI.X.SX32 R15, R17, R2, 0x1, P6 ;  /* 0x00000002110f7211 */ /* 0x000fe400030f0eff */
[----:B------:R-:W-:-:S02]  /*77e0*/  PRMT R3, R25, 0x7632, R3 ;  /* 0x0000763219037816 */ /* 0x000fc40000000003 */
[C---:B------:R-:W-:Y:S02]  /*77f0*/  LEA R4, P6, R21.reuse, R0, 0x1 ;  /* 0x0000000015047211 */ /* 0x040fe400078c08ff */
[----:B------:R-:W-:Y:S01]  /*7800*/  PRMT R0, R26, 0x7632, R0 ;  /* 0x000076321a007816 */ /* 0x000fe20000000000 */
[----:B------:R1:W-:Y:S01]  /*7810*/  @P4 STG.E.U16 desc[UR14][R6.64], R3 ;  /* 0x0000000306004986 */ /* 0x0003e2000c10150e */
[----:B------:R-:W-:-:S03]  /*7820*/  LEA.HI.X.SX32 R5, R21, R2, 0x1, P6 ;  /* 0x0000000215057211 */ /* 0x000fc600030f0eff */
[----:B------:R1:W-:Y:S04]  /*7830*/  @P3 STG.E.U16 desc[UR14][R12.64], R26 ;  /* 0x0000001a0c003986 */ /* 0x0003e8000c10150e */
[----:B------:R1:W-:Y:S04]  /*7840*/  @P2 STG.E.U16 desc[UR14][R14.64], R0 ;  /* 0x000000000e002986 */ /* 0x0003e8000c10150e */
[----:B------:R1:W-:Y:S01]  /*7850*/  @P1 STG.E.U16 desc[UR14][R8.64], R27 ;  /* 0x0000001b08001986 */ /* 0x0003e2000c10150e */
[----:B------:R-:W-:Y:S05]  /*7860*/  @!P0 EXIT ;  /* 0x000000000000894d */ /* 0x000fea0003800000 */
[----:B------:R-:W-:-:S05]  /*7870*/  PRMT R2, R27, 0x7632, R2 ;  /* 0x000076321b027816 */ /* 0x000fca0000000002 */
[----:B------:R-:W-:Y:S01]  /*7880*/  STG.E.U16 desc[UR14][R4.64], R2 ;  /* 0x0000000204007986 */ /* 0x000fe2000c10150e */
[----:B------:R-:W-:Y:S05]  /*7890*/  EXIT ;  /* 0x000000000000794d */ /* 0x000fea0003800000 */
.L_x_2:
[----:B------:R-:W-:-:S00]  /*78a0*/  BRA `(.L_x_2) ;  /* 0xfffffffc00fc7947 */ /* 0x000fc0000383ffff */
[----:B------:R-:W-:-:S00]  /*78b0*/  NOP ;  /* 0x0000000000007918 */ /* 0x000fc00000000000 */
        /* <DEDUP_REMOVED lines=12> */
.L_x_3:


//--------------------- .nv.shared.matmul_kernel  --------------------------
	.section	.nv.shared.matmul_kernel,"aw",@nobits
	.sectionflags	@""
	.align	16
	.zero		1024


//--------------------- .nv.shared.reserved.0     --------------------------
	.section	.nv.shared.reserved.0,"aw",@nobits
	.weak		__nv_reservedSMEM_offset_0_alias
	.size		__nv_reservedSMEM_offset_0_alias, 0, 0
	.other		__nv_reservedSMEM_offset_0_alias,@"STO_CUDA_RESERVED_SHARED STV_DEFAULT"
__nv_reservedSMEM_offset_0_alias:
	.zero		0


//--------------------- .nv.constant0.matmul_kernel --------------------------
	.section	.nv.constant0.matmul_kernel,"a",@progbits
	.sectionflags	@""
	.align	4
.nv.constant0.matmul_kernel:
	.zero		608


//--------------------- SYMBOLS --------------------------

	.type		.nv.reservedSmem.offset0,@object
	.size		.nv.reservedSmem.offset0,0x4
